//
// Generated by NVIDIA NVVM Compiler
//
// Compiler Build ID: CL-36424714
// Cuda compilation tools, release 13.0, V13.0.88
// Based on NVVM 20.0.0
//

.version 9.0
.target sm_100
.address_size 64

	// .globl	_Z24pcr_small_systems_kernelPKfS0_S0_S0_Pfiii
.extern .shared .align 16 .b8 shared[];

.visible .entry _Z24pcr_small_systems_kernelPKfS0_S0_S0_Pfiii(
	.param .u64 .ptr .align 1 _Z24pcr_small_systems_kernelPKfS0_S0_S0_Pfiii_param_0,
	.param .u64 .ptr .align 1 _Z24pcr_small_systems_kernelPKfS0_S0_S0_Pfiii_param_1,
	.param .u64 .ptr .align 1 _Z24pcr_small_systems_kernelPKfS0_S0_S0_Pfiii_param_2,
	.param .u64 .ptr .align 1 _Z24pcr_small_systems_kernelPKfS0_S0_S0_Pfiii_param_3,
	.param .u64 .ptr .align 1 _Z24pcr_small_systems_kernelPKfS0_S0_S0_Pfiii_param_4,
	.param .u32 _Z24pcr_small_systems_kernelPKfS0_S0_S0_Pfiii_param_5,
	.param .u32 _Z24pcr_small_systems_kernelPKfS0_S0_S0_Pfiii_param_6,
	.param .u32 _Z24pcr_small_systems_kernelPKfS0_S0_S0_Pfiii_param_7
)
{
	.reg .pred 	%p<6>;
	.reg .b32 	%r<63>;
	.reg .b32 	%f<91>;
	.reg .b64 	%rd<18>;

	ld.param.u64 	%rd2, [_Z24pcr_small_systems_kernelPKfS0_S0_S0_Pfiii_param_0];
	ld.param.u64 	%rd3, [_Z24pcr_small_systems_kernelPKfS0_S0_S0_Pfiii_param_1];
	ld.param.u64 	%rd4, [_Z24pcr_small_systems_kernelPKfS0_S0_S0_Pfiii_param_2];
	ld.param.u64 	%rd5, [_Z24pcr_small_systems_kernelPKfS0_S0_S0_Pfiii_param_3];
	ld.param.u64 	%rd1, [_Z24pcr_small_systems_kernelPKfS0_S0_S0_Pfiii_param_4];
	ld.param.u32 	%r19, [_Z24pcr_small_systems_kernelPKfS0_S0_S0_Pfiii_param_5];
	ld.param.u32 	%r20, [_Z24pcr_small_systems_kernelPKfS0_S0_S0_Pfiii_param_7];
	cvta.to.global.u64 	%rd6, %rd5;
	cvta.to.global.u64 	%rd7, %rd4;
	cvta.to.global.u64 	%rd8, %rd3;
	cvta.to.global.u64 	%rd9, %rd2;
	mov.u32 	%r1, %tid.x;
	mov.u32 	%r22, %ctaid.x;
	shl.b32 	%r23, %r19, 2;
	mov.u32 	%r24, shared;
	add.s32 	%r2, %r24, %r23;
	add.s32 	%r25, %r2, %r23;
	add.s32 	%r3, %r25, 4;
	add.s32 	%r26, %r3, %r23;
	add.s32 	%r4, %r26, 4;
	mad.lo.s32 	%r5, %r19, %r22, %r1;
	mul.wide.s32 	%rd10, %r5, 4;
	add.s64 	%rd11, %rd9, %rd10;
	ld.global.nc.f32 	%f15, [%rd11];
	shl.b32 	%r27, %r1, 2;
	add.s32 	%r6, %r24, %r27;
	st.shared.f32 	[%r6], %f15;
	add.s64 	%rd12, %rd8, %rd10;
	ld.global.nc.f32 	%f16, [%rd12];
	add.s32 	%r7, %r2, %r27;
	st.shared.f32 	[%r7+4], %f16;
	add.s64 	%rd13, %rd7, %rd10;
	ld.global.nc.f32 	%f17, [%rd13];
	add.s32 	%r8, %r3, %r27;
	st.shared.f32 	[%r8+4], %f17;
	add.s64 	%rd14, %rd6, %rd10;
	ld.global.nc.f32 	%f18, [%rd14];
	add.s32 	%r9, %r4, %r27;
	add.s32 	%r10, %r9, 4;
	st.shared.f32 	[%r9+4], %f18;
	bar.sync 	0;
	setp.lt.s32 	%p1, %r20, 1;
	mov.b32 	%r62, 1;
	@%p1 bra 	$L__BB0_8;
	not.b32 	%r29, %r1;
	add.s32 	%r11, %r19, %r29;
	neg.s32 	%r60, %r20;
	mov.b32 	%r62, 1;
$L__BB0_2:
	setp.ge.u32 	%p2, %r1, %r62;
	@%p2 bra 	$L__BB0_4;
	ld.shared.f32 	%f54, [%r8+4];
	shl.b32 	%r49, %r62, 2;
	add.s32 	%r50, %r7, %r49;
	ld.shared.f32 	%f55, [%r50+4];
	div.rn.f32 	%f56, %f54, %f55;
	ld.shared.f32 	%f57, [%r7+4];
	add.s32 	%r51, %r6, %r49;
	ld.shared.f32 	%f58, [%r51];
	mul.f32 	%f59, %f56, %f58;
	sub.f32 	%f88, %f57, %f59;
	ld.shared.f32 	%f60, [%r9+4];
	add.s32 	%r52, %r9, %r49;
	ld.shared.f32 	%f61, [%r52+4];
	mul.f32 	%f62, %f56, %f61;
	sub.f32 	%f90, %f60, %f62;
	add.s32 	%r53, %r8, %r49;
	ld.shared.f32 	%f63, [%r53+4];
	neg.f32 	%f64, %f63;
	mul.f32 	%f89, %f56, %f64;
	mov.f32 	%f87, 0f00000000;
	bra.uni 	$L__BB0_7;
$L__BB0_4:
	setp.ge.s32 	%p3, %r11, %r62;
	@%p3 bra 	$L__BB0_6;
	ld.shared.f32 	%f42, [%r6];
	sub.s32 	%r42, %r1, %r62;
	shl.b32 	%r43, %r42, 2;
	add.s32 	%r44, %r2, %r43;
	ld.shared.f32 	%f43, [%r44+4];
	div.rn.f32 	%f44, %f42, %f43;
	ld.shared.f32 	%f45, [%r7+4];
	add.s32 	%r45, %r3, %r43;
	ld.shared.f32 	%f46, [%r45+4];
	mul.f32 	%f47, %f44, %f46;
	sub.f32 	%f88, %f45, %f47;
	ld.shared.f32 	%f48, [%r10];
	add.s32 	%r46, %r4, %r43;
	ld.shared.f32 	%f49, [%r46+4];
	mul.f32 	%f50, %f44, %f49;
	sub.f32 	%f90, %f48, %f50;
	add.s32 	%r48, %r24, %r43;
	ld.shared.f32 	%f51, [%r48];
	neg.f32 	%f52, %f51;
	mul.f32 	%f87, %f44, %f52;
	mov.f32 	%f89, 0f00000000;
	bra.uni 	$L__BB0_7;
$L__BB0_6:
	ld.shared.f32 	%f19, [%r6];
	sub.s32 	%r30, %r1, %r62;
	shl.b32 	%r31, %r30, 2;
	add.s32 	%r32, %r2, %r31;
	ld.shared.f32 	%f20, [%r32+4];
	div.rn.f32 	%f21, %f19, %f20;
	ld.shared.f32 	%f22, [%r8+4];
	shl.b32 	%r33, %r62, 2;
	add.s32 	%r34, %r7, %r33;
	ld.shared.f32 	%f23, [%r34+4];
	div.rn.f32 	%f24, %f22, %f23;
	ld.shared.f32 	%f25, [%r7+4];
	add.s32 	%r35, %r3, %r31;
	ld.shared.f32 	%f26, [%r35+4];
	mul.f32 	%f27, %f21, %f26;
	sub.f32 	%f28, %f25, %f27;
	add.s32 	%r36, %r6, %r33;
	ld.shared.f32 	%f29, [%r36];
	mul.f32 	%f30, %f24, %f29;
	sub.f32 	%f88, %f28, %f30;
	ld.shared.f32 	%f31, [%r9+4];
	add.s32 	%r37, %r4, %r31;
	ld.shared.f32 	%f32, [%r37+4];
	mul.f32 	%f33, %f21, %f32;
	sub.f32 	%f34, %f31, %f33;
	add.s32 	%r38, %r9, %r33;
	ld.shared.f32 	%f35, [%r38+4];
	mul.f32 	%f36, %f24, %f35;
	sub.f32 	%f90, %f34, %f36;
	add.s32 	%r40, %r24, %r31;
	ld.shared.f32 	%f37, [%r40];
	neg.f32 	%f38, %f37;
	mul.f32 	%f87, %f21, %f38;
	add.s32 	%r41, %r8, %r33;
	ld.shared.f32 	%f39, [%r41+4];
	neg.f32 	%f40, %f39;
	mul.f32 	%f89, %f24, %f40;
$L__BB0_7:
	bar.sync 	0;
	st.shared.f32 	[%r7+4], %f88;
	st.shared.f32 	[%r10], %f90;
	st.shared.f32 	[%r6], %f87;
	st.shared.f32 	[%r8+4], %f89;
	shl.b32 	%r62, %r62, 1;
	bar.sync 	0;
	add.s32 	%r60, %r60, 1;
	setp.ne.s32 	%p4, %r60, 0;
	@%p4 bra 	$L__BB0_2;
$L__BB0_8:
	setp.ge.u32 	%p5, %r1, %r62;
	add.s32 	%r18, %r10, %r23;
	@%p5 bra 	$L__BB0_10;
	shl.b32 	%r55, %r62, 2;
	add.s32 	%r56, %r7, %r55;
	ld.shared.f32 	%f65, [%r56+4];
	ld.shared.f32 	%f66, [%r7+4];
	mul.f32 	%f67, %f65, %f66;
	ld.shared.f32 	%f68, [%r8+4];
	add.s32 	%r57, %r6, %r55;
	ld.shared.f32 	%f69, [%r57];
	mul.f32 	%f70, %f68, %f69;
	sub.f32 	%f71, %f67, %f70;
	ld.shared.f32 	%f72, [%r9+4];
	mul.f32 	%f73, %f65, %f72;
	add.s32 	%r58, %r9, %r55;
	ld.shared.f32 	%f74, [%r58+4];
	mul.f32 	%f75, %f68, %f74;
	sub.f32 	%f76, %f73, %f75;
	div.rn.f32 	%f77, %f76, %f71;
	st.shared.f32 	[%r18+4], %f77;
	ld.shared.f32 	%f78, [%r58+4];
	ld.shared.f32 	%f79, [%r7+4];
	mul.f32 	%f80, %f78, %f79;
	ld.shared.f32 	%f81, [%r9+4];
	ld.shared.f32 	%f82, [%r57];
	mul.f32 	%f83, %f81, %f82;
	sub.f32 	%f84, %f80, %f83;
	div.rn.f32 	%f85, %f84, %f71;
	add.s32 	%r59, %r18, %r55;
	st.shared.f32 	[%r59+4], %f85;
$L__BB0_10:
	cvta.to.global.u64 	%rd15, %rd1;
	bar.sync 	0;
	ld.shared.f32 	%f86, [%r18+4];
	add.s64 	%rd17, %rd15, %rd10;
	st.global.f32 	[%rd17], %f86;
	ret;

}
	// .globl	_Z22pcr_branch_free_kernelPKfS0_S0_S0_Pfiii
.visible .entry _Z22pcr_branch_free_kernelPKfS0_S0_S0_Pfiii(
	.param .u64 .ptr .align 1 _Z22pcr_branch_free_kernelPKfS0_S0_S0_Pfiii_param_0,
	.param .u64 .ptr .align 1 _Z22pcr_branch_free_kernelPKfS0_S0_S0_Pfiii_param_1,
	.param .u64 .ptr .align 1 _Z22pcr_branch_free_kernelPKfS0_S0_S0_Pfiii_param_2,
	.param .u64 .ptr .align 1 _Z22pcr_branch_free_kernelPKfS0_S0_S0_Pfiii_param_3,
	.param .u64 .ptr .align 1 _Z22pcr_branch_free_kernelPKfS0_S0_S0_Pfiii_param_4,
	.param .u32 _Z22pcr_branch_free_kernelPKfS0_S0_S0_Pfiii_param_5,
	.param .u32 _Z22pcr_branch_free_kernelPKfS0_S0_S0_Pfiii_param_6,
	.param .u32 _Z22pcr_branch_free_kernelPKfS0_S0_S0_Pfiii_param_7
)
{
	.reg .pred 	%p<9>;
	.reg .b32 	%r<159>;
	.reg .b32 	%f<209>;
	.reg .b64 	%rd<18>;

	ld.param.u64 	%rd2, [_Z22pcr_branch_free_kernelPKfS0_S0_S0_Pfiii_param_0];
	ld.param.u64 	%rd3, [_Z22pcr_branch_free_kernelPKfS0_S0_S0_Pfiii_param_1];
	ld.param.u64 	%rd4, [_Z22pcr_branch_free_kernelPKfS0_S0_S0_Pfiii_param_2];
	ld.param.u64 	%rd5, [_Z22pcr_branch_free_kernelPKfS0_S0_S0_Pfiii_param_3];
	ld.param.u64 	%rd1, [_Z22pcr_branch_free_kernelPKfS0_S0_S0_Pfiii_param_4];
	ld.param.u32 	%r26, [_Z22pcr_branch_free_kernelPKfS0_S0_S0_Pfiii_param_5];
	ld.param.u32 	%r27, [_Z22pcr_branch_free_kernelPKfS0_S0_S0_Pfiii_param_7];
	cvta.to.global.u64 	%rd6, %rd5;
	cvta.to.global.u64 	%rd7, %rd4;
	cvta.to.global.u64 	%rd8, %rd3;
	cvta.to.global.u64 	%rd9, %rd2;
	mov.u32 	%r1, %tid.x;
	mov.u32 	%r29, %ctaid.x;
	shl.b32 	%r30, %r26, 2;
	mov.u32 	%r31, shared;
	add.s32 	%r2, %r31, %r30;
	add.s32 	%r32, %r2, %r30;
	add.s32 	%r3, %r32, 4;
	add.s32 	%r33, %r3, %r30;
	add.s32 	%r4, %r33, 4;
	mad.lo.s32 	%r5, %r26, %r29, %r1;
	mul.wide.s32 	%rd10, %r5, 4;
	add.s64 	%rd11, %rd9, %rd10;
	ld.global.nc.f32 	%f1, [%rd11];
	shl.b32 	%r34, %r1, 2;
	add.s32 	%r6, %r31, %r34;
	st.shared.f32 	[%r6], %f1;
	add.s64 	%rd12, %rd8, %rd10;
	ld.global.nc.f32 	%f2, [%rd12];
	add.s32 	%r7, %r2, %r34;
	st.shared.f32 	[%r7+4], %f2;
	add.s64 	%rd13, %rd7, %rd10;
	ld.global.nc.f32 	%f3, [%rd13];
	add.s32 	%r8, %r3, %r34;
	st.shared.f32 	[%r8+4], %f3;
	add.s64 	%rd14, %rd6, %rd10;
	ld.global.nc.f32 	%f4, [%rd14];
	add.s32 	%r9, %r4, %r34;
	add.s32 	%r10, %r9, 4;
	st.shared.f32 	[%r9+4], %f4;
	bar.sync 	0;
	setp.lt.s32 	%p1, %r27, 1;
	mov.b32 	%r158, 1;
	@%p1 bra 	$L__BB1_9;
	add.s32 	%r11, %r26, -1;
	and.b32  	%r12, %r27, 3;
	setp.lt.u32 	%p2, %r27, 4;
	mov.b32 	%r158, 1;
	@%p2 bra 	$L__BB1_4;
	and.b32  	%r38, %r27, 2147483644;
	neg.s32 	%r152, %r38;
	mov.b32 	%r158, 1;
$L__BB1_3:
	.pragma "nounroll";
	add.s32 	%r39, %r158, %r1;
	and.b32  	%r40, %r39, %r11;
	sub.s32 	%r41, %r1, %r158;
	and.b32  	%r42, %r41, %r11;
	ld.shared.f32 	%f5, [%r6];
	shl.b32 	%r43, %r42, 2;
	add.s32 	%r44, %r2, %r43;
	ld.shared.f32 	%f6, [%r44+4];
	div.rn.f32 	%f7, %f5, %f6;
	ld.shared.f32 	%f8, [%r8+4];
	shl.b32 	%r45, %r40, 2;
	add.s32 	%r46, %r2, %r45;
	ld.shared.f32 	%f9, [%r46+4];
	div.rn.f32 	%f10, %f8, %f9;
	ld.shared.f32 	%f11, [%r7+4];
	add.s32 	%r47, %r3, %r43;
	ld.shared.f32 	%f12, [%r47+4];
	mul.f32 	%f13, %f7, %f12;
	sub.f32 	%f14, %f11, %f13;
	add.s32 	%r49, %r31, %r45;
	ld.shared.f32 	%f15, [%r49];
	mul.f32 	%f16, %f10, %f15;
	sub.f32 	%f17, %f14, %f16;
	ld.shared.f32 	%f18, [%r10];
	add.s32 	%r50, %r4, %r43;
	ld.shared.f32 	%f19, [%r50+4];
	mul.f32 	%f20, %f7, %f19;
	sub.f32 	%f21, %f18, %f20;
	add.s32 	%r51, %r4, %r45;
	ld.shared.f32 	%f22, [%r51+4];
	mul.f32 	%f23, %f10, %f22;
	sub.f32 	%f24, %f21, %f23;
	add.s32 	%r52, %r31, %r43;
	ld.shared.f32 	%f25, [%r52];
	neg.f32 	%f26, %f25;
	mul.f32 	%f27, %f7, %f26;
	add.s32 	%r53, %r3, %r45;
	ld.shared.f32 	%f28, [%r53+4];
	neg.f32 	%f29, %f28;
	mul.f32 	%f30, %f10, %f29;
	bar.sync 	0;
	st.shared.f32 	[%r7+4], %f17;
	st.shared.f32 	[%r10], %f24;
	st.shared.f32 	[%r6], %f27;
	st.shared.f32 	[%r8+4], %f30;
	shl.b32 	%r54, %r158, 1;
	bar.sync 	0;
	add.s32 	%r55, %r39, %r158;
	and.b32  	%r56, %r55, %r11;
	sub.s32 	%r57, %r1, %r54;
	and.b32  	%r58, %r57, %r11;
	ld.shared.f32 	%f31, [%r6];
	shl.b32 	%r59, %r58, 2;
	add.s32 	%r60, %r2, %r59;
	ld.shared.f32 	%f32, [%r60+4];
	div.rn.f32 	%f33, %f31, %f32;
	ld.shared.f32 	%f34, [%r8+4];
	shl.b32 	%r61, %r56, 2;
	add.s32 	%r62, %r2, %r61;
	ld.shared.f32 	%f35, [%r62+4];
	div.rn.f32 	%f36, %f34, %f35;
	ld.shared.f32 	%f37, [%r7+4];
	add.s32 	%r63, %r3, %r59;
	ld.shared.f32 	%f38, [%r63+4];
	mul.f32 	%f39, %f33, %f38;
	sub.f32 	%f40, %f37, %f39;
	add.s32 	%r64, %r31, %r61;
	ld.shared.f32 	%f41, [%r64];
	mul.f32 	%f42, %f36, %f41;
	sub.f32 	%f43, %f40, %f42;
	ld.shared.f32 	%f44, [%r10];
	add.s32 	%r65, %r4, %r59;
	ld.shared.f32 	%f45, [%r65+4];
	mul.f32 	%f46, %f33, %f45;
	sub.f32 	%f47, %f44, %f46;
	add.s32 	%r66, %r4, %r61;
	ld.shared.f32 	%f48, [%r66+4];
	mul.f32 	%f49, %f36, %f48;
	sub.f32 	%f50, %f47, %f49;
	add.s32 	%r67, %r31, %r59;
	ld.shared.f32 	%f51, [%r67];
	neg.f32 	%f52, %f51;
	mul.f32 	%f53, %f33, %f52;
	add.s32 	%r68, %r3, %r61;
	ld.shared.f32 	%f54, [%r68+4];
	neg.f32 	%f55, %f54;
	mul.f32 	%f56, %f36, %f55;
	bar.sync 	0;
	st.shared.f32 	[%r7+4], %f43;
	st.shared.f32 	[%r10], %f50;
	st.shared.f32 	[%r6], %f53;
	st.shared.f32 	[%r8+4], %f56;
	shl.b32 	%r69, %r158, 2;
	bar.sync 	0;
	add.s32 	%r70, %r55, %r54;
	and.b32  	%r71, %r70, %r11;
	sub.s32 	%r72, %r1, %r69;
	and.b32  	%r73, %r72, %r11;
	ld.shared.f32 	%f57, [%r6];
	shl.b32 	%r74, %r73, 2;
	add.s32 	%r75, %r2, %r74;
	ld.shared.f32 	%f58, [%r75+4];
	div.rn.f32 	%f59, %f57, %f58;
	ld.shared.f32 	%f60, [%r8+4];
	shl.b32 	%r76, %r71, 2;
	add.s32 	%r77, %r2, %r76;
	ld.shared.f32 	%f61, [%r77+4];
	div.rn.f32 	%f62, %f60, %f61;
	ld.shared.f32 	%f63, [%r7+4];
	add.s32 	%r78, %r3, %r74;
	ld.shared.f32 	%f64, [%r78+4];
	mul.f32 	%f65, %f59, %f64;
	sub.f32 	%f66, %f63, %f65;
	add.s32 	%r79, %r31, %r76;
	ld.shared.f32 	%f67, [%r79];
	mul.f32 	%f68, %f62, %f67;
	sub.f32 	%f69, %f66, %f68;
	ld.shared.f32 	%f70, [%r10];
	add.s32 	%r80, %r4, %r74;
	ld.shared.f32 	%f71, [%r80+4];
	mul.f32 	%f72, %f59, %f71;
	sub.f32 	%f73, %f70, %f72;
	add.s32 	%r81, %r4, %r76;
	ld.shared.f32 	%f74, [%r81+4];
	mul.f32 	%f75, %f62, %f74;
	sub.f32 	%f76, %f73, %f75;
	add.s32 	%r82, %r31, %r74;
	ld.shared.f32 	%f77, [%r82];
	neg.f32 	%f78, %f77;
	mul.f32 	%f79, %f59, %f78;
	add.s32 	%r83, %r3, %r76;
	ld.shared.f32 	%f80, [%r83+4];
	neg.f32 	%f81, %f80;
	mul.f32 	%f82, %f62, %f81;
	bar.sync 	0;
	st.shared.f32 	[%r7+4], %f69;
	st.shared.f32 	[%r10], %f76;
	st.shared.f32 	[%r6], %f79;
	st.shared.f32 	[%r8+4], %f82;
	shl.b32 	%r84, %r158, 3;
	bar.sync 	0;
	add.s32 	%r85, %r70, %r69;
	and.b32  	%r86, %r85, %r11;
	sub.s32 	%r87, %r1, %r84;
	and.b32  	%r88, %r87, %r11;
	ld.shared.f32 	%f83, [%r6];
	shl.b32 	%r89, %r88, 2;
	add.s32 	%r90, %r2, %r89;
	ld.shared.f32 	%f84, [%r90+4];
	div.rn.f32 	%f85, %f83, %f84;
	ld.shared.f32 	%f86, [%r8+4];
	shl.b32 	%r91, %r86, 2;
	add.s32 	%r92, %r2, %r91;
	ld.shared.f32 	%f87, [%r92+4];
	div.rn.f32 	%f88, %f86, %f87;
	ld.shared.f32 	%f89, [%r7+4];
	add.s32 	%r93, %r3, %r89;
	ld.shared.f32 	%f90, [%r93+4];
	mul.f32 	%f91, %f85, %f90;
	sub.f32 	%f92, %f89, %f91;
	add.s32 	%r94, %r31, %r91;
	ld.shared.f32 	%f93, [%r94];
	mul.f32 	%f94, %f88, %f93;
	sub.f32 	%f95, %f92, %f94;
	ld.shared.f32 	%f96, [%r10];
	add.s32 	%r95, %r4, %r89;
	ld.shared.f32 	%f97, [%r95+4];
	mul.f32 	%f98, %f85, %f97;
	sub.f32 	%f99, %f96, %f98;
	add.s32 	%r96, %r4, %r91;
	ld.shared.f32 	%f100, [%r96+4];
	mul.f32 	%f101, %f88, %f100;
	sub.f32 	%f102, %f99, %f101;
	add.s32 	%r97, %r31, %r89;
	ld.shared.f32 	%f103, [%r97];
	neg.f32 	%f104, %f103;
	mul.f32 	%f105, %f85, %f104;
	add.s32 	%r98, %r3, %r91;
	ld.shared.f32 	%f106, [%r98+4];
	neg.f32 	%f107, %f106;
	mul.f32 	%f108, %f88, %f107;
	bar.sync 	0;
	st.shared.f32 	[%r7+4], %f95;
	st.shared.f32 	[%r10], %f102;
	st.shared.f32 	[%r6], %f105;
	st.shared.f32 	[%r8+4], %f108;
	shl.b32 	%r158, %r158, 4;
	bar.sync 	0;
	add.s32 	%r152, %r152, 4;
	setp.ne.s32 	%p3, %r152, 0;
	@%p3 bra 	$L__BB1_3;
$L__BB1_4:
	setp.eq.s32 	%p4, %r12, 0;
	@%p4 bra 	$L__BB1_9;
	setp.eq.s32 	%p5, %r12, 1;
	@%p5 bra 	$L__BB1_7;
	add.s32 	%r100, %r158, %r1;
	and.b32  	%r101, %r100, %r11;
	sub.s32 	%r102, %r1, %r158;
	and.b32  	%r103, %r102, %r11;
	ld.shared.f32 	%f109, [%r6];
	shl.b32 	%r104, %r103, 2;
	add.s32 	%r105, %r2, %r104;
	ld.shared.f32 	%f110, [%r105+4];
	div.rn.f32 	%f111, %f109, %f110;
	ld.shared.f32 	%f112, [%r8+4];
	shl.b32 	%r106, %r101, 2;
	add.s32 	%r107, %r2, %r106;
	ld.shared.f32 	%f113, [%r107+4];
	div.rn.f32 	%f114, %f112, %f113;
	ld.shared.f32 	%f115, [%r7+4];
	add.s32 	%r108, %r3, %r104;
	ld.shared.f32 	%f116, [%r108+4];
	mul.f32 	%f117, %f111, %f116;
	sub.f32 	%f118, %f115, %f117;
	add.s32 	%r110, %r31, %r106;
	ld.shared.f32 	%f119, [%r110];
	mul.f32 	%f120, %f114, %f119;
	sub.f32 	%f121, %f118, %f120;
	ld.shared.f32 	%f122, [%r10];
	add.s32 	%r111, %r4, %r104;
	ld.shared.f32 	%f123, [%r111+4];
	mul.f32 	%f124, %f111, %f123;
	sub.f32 	%f125, %f122, %f124;
	add.s32 	%r112, %r4, %r106;
	ld.shared.f32 	%f126, [%r112+4];
	mul.f32 	%f127, %f114, %f126;
	sub.f32 	%f128, %f125, %f127;
	add.s32 	%r113, %r31, %r104;
	ld.shared.f32 	%f129, [%r113];
	neg.f32 	%f130, %f129;
	mul.f32 	%f131, %f111, %f130;
	add.s32 	%r114, %r3, %r106;
	ld.shared.f32 	%f132, [%r114+4];
	neg.f32 	%f133, %f132;
	mul.f32 	%f134, %f114, %f133;
	bar.sync 	0;
	st.shared.f32 	[%r7+4], %f121;
	st.shared.f32 	[%r10], %f128;
	st.shared.f32 	[%r6], %f131;
	st.shared.f32 	[%r8+4], %f134;
	shl.b32 	%r115, %r158, 1;
	bar.sync 	0;
	add.s32 	%r116, %r100, %r158;
	and.b32  	%r117, %r116, %r11;
	sub.s32 	%r118, %r1, %r115;
	and.b32  	%r119, %r118, %r11;
	ld.shared.f32 	%f135, [%r6];
	shl.b32 	%r120, %r119, 2;
	add.s32 	%r121, %r2, %r120;
	ld.shared.f32 	%f136, [%r121+4];
	div.rn.f32 	%f137, %f135, %f136;
	ld.shared.f32 	%f138, [%r8+4];
	shl.b32 	%r122, %r117, 2;
	add.s32 	%r123, %r2, %r122;
	ld.shared.f32 	%f139, [%r123+4];
	div.rn.f32 	%f140, %f138, %f139;
	ld.shared.f32 	%f141, [%r7+4];
	add.s32 	%r124, %r3, %r120;
	ld.shared.f32 	%f142, [%r124+4];
	mul.f32 	%f143, %f137, %f142;
	sub.f32 	%f144, %f141, %f143;
	add.s32 	%r125, %r31, %r122;
	ld.shared.f32 	%f145, [%r125];
	mul.f32 	%f146, %f140, %f145;
	sub.f32 	%f147, %f144, %f146;
	ld.shared.f32 	%f148, [%r10];
	add.s32 	%r126, %r4, %r120;
	ld.shared.f32 	%f149, [%r126+4];
	mul.f32 	%f150, %f137, %f149;
	sub.f32 	%f151, %f148, %f150;
	add.s32 	%r127, %r4, %r122;
	ld.shared.f32 	%f152, [%r127+4];
	mul.f32 	%f153, %f140, %f152;
	sub.f32 	%f154, %f151, %f153;
	add.s32 	%r128, %r31, %r120;
	ld.shared.f32 	%f155, [%r128];
	neg.f32 	%f156, %f155;
	mul.f32 	%f157, %f137, %f156;
	add.s32 	%r129, %r3, %r122;
	ld.shared.f32 	%f158, [%r129+4];
	neg.f32 	%f159, %f158;
	mul.f32 	%f160, %f140, %f159;
	bar.sync 	0;
	st.shared.f32 	[%r7+4], %f147;
	st.shared.f32 	[%r10], %f154;
	st.shared.f32 	[%r6], %f157;
	st.shared.f32 	[%r8+4], %f160;
	bar.sync 	0;
	shl.b32 	%r158, %r158, 2;
$L__BB1_7:
	and.b32  	%r130, %r27, 1;
	setp.eq.b32 	%p6, %r130, 1;
	not.pred 	%p7, %p6;
	@%p7 bra 	$L__BB1_9;
	add.s32 	%r131, %r158, %r1;
	and.b32  	%r132, %r131, %r11;
	sub.s32 	%r133, %r1, %r158;
	and.b32  	%r134, %r133, %r11;
	ld.shared.f32 	%f161, [%r6];
	shl.b32 	%r135, %r134, 2;
	add.s32 	%r136, %r2, %r135;
	ld.shared.f32 	%f162, [%r136+4];
	div.rn.f32 	%f163, %f161, %f162;
	ld.shared.f32 	%f164, [%r8+4];
	shl.b32 	%r137, %r132, 2;
	add.s32 	%r138, %r2, %r137;
	ld.shared.f32 	%f165, [%r138+4];
	div.rn.f32 	%f166, %f164, %f165;
	ld.shared.f32 	%f167, [%r7+4];
	add.s32 	%r139, %r3, %r135;
	ld.shared.f32 	%f168, [%r139+4];
	mul.f32 	%f169, %f163, %f168;
	sub.f32 	%f170, %f167, %f169;
	add.s32 	%r141, %r31, %r137;
	ld.shared.f32 	%f171, [%r141];
	mul.f32 	%f172, %f166, %f171;
	sub.f32 	%f173, %f170, %f172;
	ld.shared.f32 	%f174, [%r10];
	add.s32 	%r142, %r4, %r135;
	ld.shared.f32 	%f175, [%r142+4];
	mul.f32 	%f176, %f163, %f175;
	sub.f32 	%f177, %f174, %f176;
	add.s32 	%r143, %r4, %r137;
	ld.shared.f32 	%f178, [%r143+4];
	mul.f32 	%f179, %f166, %f178;
	sub.f32 	%f180, %f177, %f179;
	add.s32 	%r144, %r31, %r135;
	ld.shared.f32 	%f181, [%r144];
	neg.f32 	%f182, %f181;
	mul.f32 	%f183, %f163, %f182;
	add.s32 	%r145, %r3, %r137;
	ld.shared.f32 	%f184, [%r145+4];
	neg.f32 	%f185, %f184;
	mul.f32 	%f186, %f166, %f185;
	bar.sync 	0;
	st.shared.f32 	[%r7+4], %f173;
	st.shared.f32 	[%r10], %f180;
	st.shared.f32 	[%r6], %f183;
	st.shared.f32 	[%r8+4], %f186;
	shl.b32 	%r158, %r158, 1;
	bar.sync 	0;
$L__BB1_9:
	setp.ge.u32 	%p8, %r1, %r158;
	add.s32 	%r25, %r10, %r30;
	@%p8 bra 	$L__BB1_11;
	shl.b32 	%r147, %r158, 2;
	add.s32 	%r148, %r7, %r147;
	ld.shared.f32 	%f187, [%r148+4];
	ld.shared.f32 	%f188, [%r7+4];
	mul.f32 	%f189, %f187, %f188;
	ld.shared.f32 	%f190, [%r8+4];
	add.s32 	%r149, %r6, %r147;
	ld.shared.f32 	%f191, [%r149];
	mul.f32 	%f192, %f190, %f191;
	sub.f32 	%f193, %f189, %f192;
	ld.shared.f32 	%f194, [%r9+4];
	mul.f32 	%f195, %f187, %f194;
	add.s32 	%r150, %r9, %r147;
	ld.shared.f32 	%f196, [%r150+4];
	mul.f32 	%f197, %f190, %f196;
	sub.f32 	%f198, %f195, %f197;
	div.rn.f32 	%f199, %f198, %f193;
	st.shared.f32 	[%r25+4], %f199;
	ld.shared.f32 	%f200, [%r150+4];
	ld.shared.f32 	%f201, [%r7+4];
	mul.f32 	%f202, %f200, %f201;
	ld.shared.f32 	%f203, [%r9+4];
	ld.shared.f32 	%f204, [%r149];
	mul.f32 	%f205, %f203, %f204;
	sub.f32 	%f206, %f202, %f205;
	div.rn.f32 	%f207, %f206, %f193;
	add.s32 	%r151, %r25, %r147;
	st.shared.f32 	[%r151+4], %f207;
$L__BB1_11:
	cvta.to.global.u64 	%rd15, %rd1;
	bar.sync 	0;
	ld.shared.f32 	%f208, [%r25+4];
	add.s64 	%rd17, %rd15, %rd10;
	st.global.f32 	[%rd17], %f208;
	ret;

}


// ===== COMPILED SASS (sm_100) =====

	.target	sm_100

	.elftype	@"ET_EXEC"


//--------------------- .note.nv.tkinfo           --------------------------
	.section	.note.nv.tkinfo,"",@"SHT_NOTE"
	.sectionflags	@"SHF_NOTE_NV_TKINFO"
	.tkinfo
        /*0018*/ 	.word	0x00000002
        /*0030*/ 	.string	""
        /*0030*/ 	.string	"ptxas"
        /*0030*/ 	.string	"Cuda compilation tools, release 13.0, V13.0.88"
        /*0030*/ 	.string	"Build cuda_13.0.r13.0/compiler.36424714_0"
        /*0030*/ 	.string	"-arch sm_100 -m 64 "



//--------------------- .note.nv.cuinfo           --------------------------
	.section	.note.nv.cuinfo,"",@"SHT_NOTE"
	.sectionflags	@"SHF_NOTE_NV_CUINFO"
        /*0018*/ 	.short	0x0002
        /*001a*/ 	.short	0x0064
        /*001c*/ 	.short	0x0082
	.zero		2


//--------------------- .nv.info                  --------------------------
	.section	.nv.info,"",@"SHT_CUDA_INFO"
	.align	4


	//----- nvinfo : EIATTR_REGCOUNT
	.align		4
        /*0000*/ 	.byte	0x04, 0x2f
        /*0002*/ 	.short	(.L_1 - .L_0)
	.align		4
.L_0:
        /*0004*/ 	.word	index@(_Z24pcr_small_systems_kernelPKfS0_S0_S0_Pfiii)
        /*0008*/ 	.word	0x0000001c


	//----- nvinfo : EIATTR_FRAME_SIZE
	.align		4
.L_1:
        /*000c*/ 	.byte	0x04, 0x11
        /*000e*/ 	.short	(.L_3 - .L_2)
	.align		4
.L_2:
        /*0010*/ 	.word	index@($__internal_1_$__cuda_sm3x_div_rn_noftz_f32_slowpath)
        /*0014*/ 	.word	0x00000000


	//----- nvinfo : EIATTR_FRAME_SIZE
	.align		4
.L_3:
        /*0018*/ 	.byte	0x04, 0x11
        /*001a*/ 	.short	(.L_5 - .L_4)
	.align		4
.L_4:
        /*001c*/ 	.word	index@(_Z24pcr_small_systems_kernelPKfS0_S0_S0_Pfiii)
        /*0020*/ 	.word	0x00000000


	//----- nvinfo : EIATTR_REGCOUNT
	.align		4
.L_5:
        /*0024*/ 	.byte	0x04, 0x2f
        /*0026*/ 	.short	(.L_7 - .L_6)
	.align		4
.L_6:
        /*0028*/ 	.word	index@(_Z22pcr_branch_free_kernelPKfS0_S0_S0_Pfiii)
        /*002c*/ 	.word	0x0000001e


	//----- nvinfo : EIATTR_FRAME_SIZE
	.align		4
.L_7:
        /*0030*/ 	.byte	0x04, 0x11
        /*0032*/ 	.short	(.L_9 - .L_8)
	.align		4
.L_8:
        /*0034*/ 	.word	index@($__internal_0_$__cuda_sm3x_div_rn_noftz_f32_slowpath)
        /*0038*/ 	.word	0x00000000


	//----- nvinfo : EIATTR_FRAME_SIZE
	.align		4
.L_9:
        /*003c*/ 	.byte	0x04, 0x11
        /*003e*/ 	.short	(.L_11 - .L_10)
	.align		4
.L_10:
        /*0040*/ 	.word	index@(_Z22pcr_branch_free_kernelPKfS0_S0_S0_Pfiii)
        /*0044*/ 	.word	0x00000000


	//----- nvinfo : EIATTR_MIN_STACK_SIZE
	.align		4
.L_11:
        /*0048*/ 	.byte	0x04, 0x12
        /*004a*/ 	.short	(.L_13 - .L_12)
	.align		4
.L_12:
        /*004c*/ 	.word	index@(_Z22pcr_branch_free_kernelPKfS0_S0_S0_Pfiii)
        /*0050*/ 	.word	0x00000000


	//----- nvinfo : EIATTR_MIN_STACK_SIZE
	.align		4
.L_13:
        /*0054*/ 	.byte	0x04, 0x12
        /*0056*/ 	.short	(.L_15 - .L_14)
	.align		4
.L_14:
        /*0058*/ 	.word	index@(_Z24pcr_small_systems_kernelPKfS0_S0_S0_Pfiii)
        /*005c*/ 	.word	0x00000000
.L_15:


//--------------------- .nv.compat                --------------------------
	.section	.nv.compat,"",@"SHT_CUDA_COMPAT_INFO"
	.align	4
        /*0000*/ 	.byte	0x02, 0x09, 0x00, 0x00, 0x02, 0x02, 0x01, 0x00, 0x02, 0x05, 0x05, 0x00, 0x03, 0x07, 0x01, 0x01
        /*0010*/ 	.byte	0x02, 0x03, 0x00, 0x00, 0x02, 0x06, 0x01, 0x00, 0x04, 0x0b, 0x08, 0x00, 0x01, 0x00, 0x00, 0x00
        /*0020*/ 	.byte	0x00, 0x00, 0x00, 0x00


//--------------------- .nv.info._Z22pcr_branch_free_kernelPKfS0_S0_S0_Pfiii --------------------------
	.section	.nv.info._Z22pcr_branch_free_kernelPKfS0_S0_S0_Pfiii,"",@"SHT_CUDA_INFO"
	.sectionflags	@""
	.align	4


	//----- nvinfo : EIATTR_CUDA_API_VERSION
	.align		4
        /*0000*/ 	.byte	0x04, 0x37
        /*0002*/ 	.short	(.L_17 - .L_16)
.L_16:
        /*0004*/ 	.word	0x00000082


	//----- nvinfo : EIATTR_KPARAM_INFO
	.align		4
.L_17:
        /*0008*/ 	.byte	0x04, 0x17
        /*000a*/ 	.short	(.L_19 - .L_18)
.L_18:
        /*000c*/ 	.word	0x00000000
        /*0010*/ 	.short	0x0007
        /*0012*/ 	.short	0x0030
        /*0014*/ 	.byte	0x00, 0xf0, 0x11, 0x00


	//----- nvinfo : EIATTR_KPARAM_INFO
	.align		4
.L_19:
        /*0018*/ 	.byte	0x04, 0x17
        /*001a*/ 	.short	(.L_21 - .L_20)
.L_20:
        /*001c*/ 	.word	0x00000000
        /*0020*/ 	.short	0x0006
        /*0022*/ 	.short	0x002c
        /*0024*/ 	.byte	0x00, 0xf0, 0x11, 0x00


	//----- nvinfo : EIATTR_KPARAM_INFO
	.align		4
.L_21:
        /*0028*/ 	.byte	0x04, 0x17
        /*002a*/ 	.short	(.L_23 - .L_22)
.L_22:
        /*002c*/ 	.word	0x00000000
        /*0030*/ 	.short	0x0005
        /*0032*/ 	.short	0x0028
        /*0034*/ 	.byte	0x00, 0xf0, 0x11, 0x00


	//----- nvinfo : EIATTR_KPARAM_INFO
	.align		4
.L_23:
        /*0038*/ 	.byte	0x04, 0x17
        /*003a*/ 	.short	(.L_25 - .L_24)
.L_24:
        /*003c*/ 	.word	0x00000000
        /*0040*/ 	.short	0x0004
        /*0042*/ 	.short	0x0020
        /*0044*/ 	.byte	0x00, 0xf5, 0x21, 0x00


	//----- nvinfo : EIATTR_KPARAM_INFO
	.align		4
.L_25:
        /*0048*/ 	.byte	0x04, 0x17
        /*004a*/ 	.short	(.L_27 - .L_26)
.L_26:
        /*004c*/ 	.word	0x00000000
        /*0050*/ 	.short	0x0003
        /*0052*/ 	.short	0x0018
        /*0054*/ 	.byte	0x00, 0xf5, 0x21, 0x00


	//----- nvinfo : EIATTR_KPARAM_INFO
	.align		4
.L_27:
        /*0058*/ 	.byte	0x04, 0x17
        /*005a*/ 	.short	(.L_29 - .L_28)
.L_28:
        /*005c*/ 	.word	0x00000000
        /*0060*/ 	.short	0x0002
        /*0062*/ 	.short	0x0010
        /*0064*/ 	.byte	0x00, 0xf5, 0x21, 0x00


	//----- nvinfo : EIATTR_KPARAM_INFO
	.align		4
.L_29:
        /*0068*/ 	.byte	0x04, 0x17
        /*006a*/ 	.short	(.L_31 - .L_30)
.L_30:
        /*006c*/ 	.word	0x00000000
        /*0070*/ 	.short	0x0001
        /*0072*/ 	.short	0x0008
        /*0074*/ 	.byte	0x00, 0xf5, 0x21, 0x00


	//----- nvinfo : EIATTR_KPARAM_INFO
	.align		4
.L_31:
        /*0078*/ 	.byte	0x04, 0x17
        /*007a*/ 	.short	(.L_33 - .L_32)
.L_32:
        /*007c*/ 	.word	0x00000000
        /*0080*/ 	.short	0x0000
        /*0082*/ 	.short	0x0000
        /*0084*/ 	.byte	0x00, 0xf5, 0x21, 0x00


	//----- nvinfo : EIATTR_SPARSE_MMA_MASK
	.align		4
.L_33:
        /*0088*/ 	.byte	0x03, 0x50
        /*008a*/ 	.short	0x0000


	//----- nvinfo : EIATTR_MAXREG_COUNT
	.align		4
        /*008c*/ 	.byte	0x03, 0x1b
        /*008e*/ 	.short	0x00ff


	//----- nvinfo : EIATTR_NUM_BARRIERS
	.align		4
        /*0090*/ 	.byte	0x02, 0x4c
        /*0092*/ 	.byte	0x01
	.zero		1


	//----- nvinfo : EIATTR_MERCURY_ISA_VERSION
	.align		4
        /*0094*/ 	.byte	0x03, 0x5f
        /*0096*/ 	.short	0x0101


	//----- nvinfo : EIATTR_VRC_CTA_INIT_COUNT
	.align		4
        /*0098*/ 	.byte	0x02, 0x4a
	.zero		1
	.zero		1


	//----- nvinfo : EIATTR_EXIT_INSTR_OFFSETS
	.align		4
        /*009c*/ 	.byte	0x04, 0x1c
        /*009e*/ 	.short	(.L_35 - .L_34)


	//   ....[0]....
.L_34:
        /*00a0*/ 	.word	0x00002240


	//----- nvinfo : EIATTR_CRS_STACK_SIZE
	.align		4
.L_35:
        /*00a4*/ 	.byte	0x04, 0x1e
        /*00a6*/ 	.short	(.L_37 - .L_36)
.L_36:
        /*00a8*/ 	.word	0x00000000


	//----- nvinfo : EIATTR_CBANK_PARAM_SIZE
	.align		4
.L_37:
        /*00ac*/ 	.byte	0x03, 0x19
        /*00ae*/ 	.short	0x0034


	//----- nvinfo : EIATTR_PARAM_CBANK
	.align		4
        /*00b0*/ 	.byte	0x04, 0x0a
        /*00b2*/ 	.short	(.L_39 - .L_38)
	.align		4
.L_38:
        /*00b4*/ 	.word	index@(.nv.constant0._Z22pcr_branch_free_kernelPKfS0_S0_S0_Pfiii)
        /*00b8*/ 	.short	0x0380
        /*00ba*/ 	.short	0x0034


	//----- nvinfo : EIATTR_SW_WAR
	.align		4
.L_39:
        /*00bc*/ 	.byte	0x04, 0x36
        /*00be*/ 	.short	(.L_41 - .L_40)
.L_40:
        /*00c0*/ 	.word	0x00000008
.L_41:


//--------------------- .nv.info._Z24pcr_small_systems_kernelPKfS0_S0_S0_Pfiii --------------------------
	.section	.nv.info._Z24pcr_small_systems_kernelPKfS0_S0_S0_Pfiii,"",@"SHT_CUDA_INFO"
	.sectionflags	@""
	.align	4


	//----- nvinfo : EIATTR_CUDA_API_VERSION
	.align		4
        /*0000*/ 	.byte	0x04, 0x37
        /*0002*/ 	.short	(.L_43 - .L_42)
.L_42:
        /*0004*/ 	.word	0x00000082


	//----- nvinfo : EIATTR_KPARAM_INFO
	.align		4
.L_43:
        /*0008*/ 	.byte	0x04, 0x17
        /*000a*/ 	.short	(.L_45 - .L_44)
.L_44:
        /*000c*/ 	.word	0x00000000
        /*0010*/ 	.short	0x0007
        /*0012*/ 	.short	0x0030
        /*0014*/ 	.byte	0x00, 0xf0, 0x11, 0x00


	//----- nvinfo : EIATTR_KPARAM_INFO
	.align		4
.L_45:
        /*0018*/ 	.byte	0x04, 0x17
        /*001a*/ 	.short	(.L_47 - .L_46)
.L_46:
        /*001c*/ 	.word	0x00000000
        /*0020*/ 	.short	0x0006
        /*0022*/ 	.short	0x002c
        /*0024*/ 	.byte	0x00, 0xf0, 0x11, 0x00


	//----- nvinfo : EIATTR_KPARAM_INFO
	.align		4
.L_47:
        /*0028*/ 	.byte	0x04, 0x17
        /*002a*/ 	.short	(.L_49 - .L_48)
.L_48:
        /*002c*/ 	.word	0x00000000
        /*0030*/ 	.short	0x0005
        /*0032*/ 	.short	0x0028
        /*0034*/ 	.byte	0x00, 0xf0, 0x11, 0x00


	//----- nvinfo : EIATTR_KPARAM_INFO
	.align		4
.L_49:
        /*0038*/ 	.byte	0x04, 0x17
        /*003a*/ 	.short	(.L_51 - .L_50)
.L_50:
        /*003c*/ 	.word	0x00000000
        /*0040*/ 	.short	0x0004
        /*0042*/ 	.short	0x0020
        /*0044*/ 	.byte	0x00, 0xf5, 0x21, 0x00


	//----- nvinfo : EIATTR_KPARAM_INFO
	.align		4
.L_51:
        /*0048*/ 	.byte	0x04, 0x17
        /*004a*/ 	.short	(.L_53 - .L_52)
.L_52:
        /*004c*/ 	.word	0x00000000
        /*0050*/ 	.short	0x0003
        /*0052*/ 	.short	0x0018
        /*0054*/ 	.byte	0x00, 0xf5, 0x21, 0x00


	//----- nvinfo : EIATTR_KPARAM_INFO
	.align		4
.L_53:
        /*0058*/ 	.byte	0x04, 0x17
        /*005a*/ 	.short	(.L_55 - .L_54)
.L_54:
        /*005c*/ 	.word	0x00000000
        /*0060*/ 	.short	0x0002
        /*0062*/ 	.short	0x0010
        /*0064*/ 	.byte	0x00, 0xf5, 0x21, 0x00


	//----- nvinfo : EIATTR_KPARAM_INFO
	.align		4
.L_55:
        /*0068*/ 	.byte	0x04, 0x17
        /*006a*/ 	.short	(.L_57 - .L_56)
.L_56:
        /*006c*/ 	.word	0x00000000
        /*0070*/ 	.short	0x0001
        /*0072*/ 	.short	0x0008
        /*0074*/ 	.byte	0x00, 0xf5, 0x21, 0x00


	//----- nvinfo : EIATTR_KPARAM_INFO
	.align		4
.L_57:
        /*0078*/ 	.byte	0x04, 0x17
        /*007a*/ 	.short	(.L_59 - .L_58)
.L_58:
        /*007c*/ 	.word	0x00000000
        /*0080*/ 	.short	0x0000
        /*0082*/ 	.short	0x0000
        /*0084*/ 	.byte	0x00, 0xf5, 0x21, 0x00


	//----- nvinfo : EIATTR_SPARSE_MMA_MASK
	.align		4
.L_59:
        /*0088*/ 	.byte	0x03, 0x50
        /*008a*/ 	.short	0x0000


	//----- nvinfo : EIATTR_MAXREG_COUNT
	.align		4
        /*008c*/ 	.byte	0x03, 0x1b
        /*008e*/ 	.short	0x00ff


	//----- nvinfo : EIATTR_NUM_BARRIERS
	.align		4
        /*0090*/ 	.byte	0x02, 0x4c
        /*0092*/ 	.byte	0x01
	.zero		1


	//----- nvinfo : EIATTR_MERCURY_ISA_VERSION
	.align		4
        /*0094*/ 	.byte	0x03, 0x5f
        /*0096*/ 	.short	0x0101


	//----- nvinfo : EIATTR_VRC_CTA_INIT_COUNT
	.align		4
        /*0098*/ 	.byte	0x02, 0x4a
	.zero		1
	.zero		1


	//----- nvinfo : EIATTR_EXIT_INSTR_OFFSETS
	.align		4
        /*009c*/ 	.byte	0x04, 0x1c
        /*009e*/ 	.short	(.L_61 - .L_60)


	//   ....[0]....
.L_60:
        /*00a0*/ 	.word	0x00000ec0


	//----- nvinfo : EIATTR_CRS_STACK_SIZE
	.align		4
.L_61:
        /*00a4*/ 	.byte	0x04, 0x1e
        /*00a6*/ 	.short	(.L_63 - .L_62)
.L_62:
        /*00a8*/ 	.word	0x00000000


	//----- nvinfo : EIATTR_CBANK_PARAM_SIZE
	.align		4
.L_63:
        /*00ac*/ 	.byte	0x03, 0x19
        /*00ae*/ 	.short	0x0034


	//----- nvinfo : EIATTR_PARAM_CBANK
	.align		4
        /*00b0*/ 	.byte	0x04, 0x0a
        /*00b2*/ 	.short	(.L_65 - .L_64)
	.align		4
.L_64:
        /*00b4*/ 	.word	index@(.nv.constant0._Z24pcr_small_systems_kernelPKfS0_S0_S0_Pfiii)
        /*00b8*/ 	.short	0x0380
        /*00ba*/ 	.short	0x0034


	//----- nvinfo : EIATTR_SW_WAR
	.align		4
.L_65:
        /*00bc*/ 	.byte	0x04, 0x36
        /*00be*/ 	.short	(.L_67 - .L_66)
.L_66:
        /*00c0*/ 	.word	0x00000008
.L_67:


//--------------------- .nv.callgraph             --------------------------
	.section	.nv.callgraph,"",@"SHT_CUDA_CALLGRAPH"
	.align	4
	.sectionentsize	8
	.align		4
        /*0000*/ 	.word	0x00000000
	.align		4
        /*0004*/ 	.word	0xffffffff
	.align		4
        /*0008*/ 	.word	0x00000000
	.align		4
        /*000c*/ 	.word	0xfffffffe
	.align		4
        /*0010*/ 	.word	0x00000000
	.align		4
        /*0014*/ 	.word	0xfffffffd
	.align		4
        /*0018*/ 	.word	0x00000000
	.align		4
        /*001c*/ 	.word	0xfffffffc


//--------------------- .text._Z22pcr_branch_free_kernelPKfS0_S0_S0_Pfiii --------------------------
	.section	.text._Z22pcr_branch_free_kernelPKfS0_S0_S0_Pfiii,"ax",@progbits
	.align	128
        .global         _Z22pcr_branch_free_kernelPKfS0_S0_S0_Pfiii
        .type           _Z22pcr_branch_free_kernelPKfS0_S0_S0_Pfiii,@function
        .size           _Z22pcr_branch_free_kernelPKfS0_S0_S0_Pfiii,(.L_x_82 - _Z22pcr_branch_free_kernelPKfS0_S0_S0_Pfiii)
        .other          _Z22pcr_branch_free_kernelPKfS0_S0_S0_Pfiii,@"STO_CUDA_ENTRY STV_DEFAULT"
_Z22pcr_branch_free_kernelPKfS0_S0_S0_Pfiii:
.text._Z22pcr_branch_free_kernelPKfS0_S0_S0_Pfiii:
[----:B------:R-:W-:Y:S01]  /*0000*/  LDC R1, c[0x0][0x37c] ;  /* 0x0000df00ff017b82 */ /* 0x000fe20000000800 */
[----:B------:R-:W0:Y:S07]  /*0010*/  S2R R13, SR_TID.X ;  /* 0x00000000000d7919 */ /* 0x000e2e0000002100 */
[----:B------:R-:W0:Y:S01]  /*0020*/  S2UR UR4, SR_CTAID.X ;  /* 0x00000000000479c3 */ /* 0x000e220000002500 */
[----:B------:R-:W1:Y:S07]  /*0030*/  LDCU.64 UR8, c[0x0][0x358] ;  /* 0x00006b00ff0877ac */ /* 0x000e6e0008000a00 */
[----:B------:R-:W0:Y:S08]  /*0040*/  LDC R2, c[0x0][0x3a8] ;  /* 0x0000ea00ff027b82 */ /* 0x000e300000000800 */
[----:B------:R-:W2:Y:S08]  /*0050*/  LDC.64 R4, c[0x0][0x380] ;  /* 0x0000e000ff047b82 */ /* 0x000eb00000000a00 */
[----:B------:R-:W3:Y:S08]  /*0060*/  LDC.64 R6, c[0x0][0x388] ;  /* 0x0000e200ff067b82 */ /* 0x000ef00000000a00 */
[----:B------:R-:W4:Y:S01]  /*0070*/  LDC.64 R14, c[0x0][0x390] ;  /* 0x0000e400ff0e7b82 */ /* 0x000f220000000a00 */
[----:B0-----:R-:W-:-:S07]  /*0080*/  IMAD R12, R2, UR4, R13 ;  /* 0x00000004020c7c24 */ /* 0x001fce000f8e020d */
[----:B------:R-:W0:Y:S01]  /*0090*/  LDC.64 R16, c[0x0][0x398] ;  /* 0x0000e600ff107b82 */ /* 0x000e220000000a00 */
[----:B--2---:R-:W-:-:S05]  /*00a0*/  IMAD.WIDE R4, R12, 0x4, R4 ;  /* 0x000000040c047825 */ /* 0x004fca00078e0204 */
[----:B-1----:R-:W2:Y:S01]  /*00b0*/  LDG.E.CONSTANT R0, desc[UR8][R4.64] ;  /* 0x0000000804007981 */ /* 0x002ea2000c1e9900 */
[----:B---3--:R-:W-:-:S05]  /*00c0*/  IMAD.WIDE R6, R12, 0x4, R6 ;  /* 0x000000040c067825 */ /* 0x008fca00078e0206 */
[----:B------:R1:W3:Y:S01]  /*00d0*/  LDG.E.CONSTANT R18, desc[UR8][R6.64] ;  /* 0x0000000806127981 */ /* 0x0002e2000c1e9900 */
[----:B----4-:R-:W-:-:S06]  /*00e0*/  IMAD.WIDE R14, R12, 0x4, R14 ;  /* 0x000000040c0e7825 */ /* 0x010fcc00078e020e */
[----:B------:R-:W4:Y:S01]  /*00f0*/  LDG.E.CONSTANT R15, desc[UR8][R14.64] ;  /* 0x000000080e0f7981 */ /* 0x000f22000c1e9900 */
[----:B0-----:R-:W-:-:S06]  /*0100*/  IMAD.WIDE R16, R12, 0x4, R16 ;  /* 0x000000040c107825 */ /* 0x001fcc00078e0210 */
[----:B------:R-:W5:Y:S01]  /*0110*/  LDG.E.CONSTANT R16, desc[UR8][R16.64] ;  /* 0x0000000810107981 */ /* 0x000f62000c1e9900 */
[----:B------:R-:W0:Y:S01]  /*0120*/  S2UR UR5, SR_CgaCtaId ;  /* 0x00000000000579c3 */ /* 0x000e220000008800 */
[----:B------:R-:W-:Y:S02]  /*0130*/  UMOV UR4, 0x400 ;  /* 0x0000040000047882 */ /* 0x000fe40000000000 */
[----:B0-----:R-:W-:Y:S01]  /*0140*/  ULEA UR4, UR5, UR4, 0x18 ;  /* 0x0000000405047291 */ /* 0x001fe2000f8ec0ff */
[----:B------:R-:W0:Y:S05]  /*0150*/  LDCU UR5, c[0x0][0x3b0] ;  /* 0x00007600ff0577ac */ /* 0x000e2a0008000800 */
[----:B------:R-:W-:-:S04]  /*0160*/  LEA R11, R2, UR4, 0x2 ;  /* 0x00000004020b7c11 */ /* 0x000fc8000f8e10ff */
[----:B------:R-:W-:-:S04]  /*0170*/  LEA R10, R2, R11, 0x2 ;  /* 0x0000000b020a7211 */ /* 0x000fc800078e10ff */
[----:B------:R-:W-:Y:S02]  /*0180*/  IADD3 R3, PT, PT, R10, 0x4, RZ ;  /* 0x000000040a037810 */ /* 0x000fe40007ffe0ff */
[C---:B------:R-:W-:Y:S02]  /*0190*/  LEA R9, R13.reuse, UR4, 0x2 ;  /* 0x000000040d097c11 */ /* 0x040fe4000f8e10ff */
[----:B------:R-:W-:Y:S01]  /*01a0*/  LEA R8, R2, R3, 0x2 ;  /* 0x0000000302087211 */ /* 0x000fe200078e10ff */
[C---:B-1----:R-:W-:Y:S01]  /*01b0*/  IMAD R6, R13.reuse, 0x4, R10 ;  /* 0x000000040d067824 */ /* 0x042fe200078e020a */
[C---:B------:R-:W-:Y:S02]  /*01c0*/  LEA R7, R13.reuse, R11, 0x2 ;  /* 0x0000000b0d077211 */ /* 0x040fe400078e10ff */
[----:B------:R-:W-:Y:S01]  /*01d0*/  LEA R5, R13, R8, 0x2 ;  /* 0x000000080d057211 */ /* 0x000fe200078e10ff */
[----:B0-----:R-:W-:Y:S01]  /*01e0*/  UISETP.GE.AND UP0, UPT, UR5, 0x1, UPT ;  /* 0x000000010500788c */ /* 0x001fe2000bf06270 */
[----:B------:R-:W-:-:S02]  /*01f0*/  HFMA2 R4, -RZ, RZ, 0, 5.9604644775390625e-08 ;  /* 0x00000001ff047431 */ /* 0x000fc400000001ff */
[----:B------:R-:W-:Y:S01]  /*0200*/  IADD3 R3, PT, PT, R5, 0x4, RZ ;  /* 0x0000000405037810 */ /* 0x000fe20007ffe0ff */
[----:B--2---:R0:W-:Y:S04]  /*0210*/  STS [R9], R0 ;  /* 0x0000000009007388 */ /* 0x0041e80000000800 */
[----:B---3--:R0:W-:Y:S04]  /*0220*/  STS [R7+0x4], R18 ;  /* 0x0000041207007388 */ /* 0x0081e80000000800 */
[----:B----4-:R0:W-:Y:S04]  /*0230*/  STS [R6+0x8], R15 ;  /* 0x0000080f06007388 */ /* 0x0101e80000000800 */
[----:B-----5:R0:W-:Y:S01]  /*0240*/  STS [R5+0x8], R16 ;  /* 0x0000081005007388 */ /* 0x0201e20000000800 */
[----:B------:R-:W-:Y:S06]  /*0250*/  BAR.SYNC.DEFER_BLOCKING 0x0 ;  /* 0x0000000000007b1d */ /* 0x000fec0000010000 */
[----:B------:R-:W-:Y:S05]  /*0260*/  BRA.U !UP0, `(.L_x_0) ;  /* 0x0000001d08047547 */ /* 0x000fea000b800000 */
[----:B------:R-:W-:Y:S01]  /*0270*/  UISETP.GE.U32.AND UP0, UPT, UR5, 0x4, UPT ;  /* 0x000000040500788c */ /* 0x000fe2000bf06070 */
[----:B------:R-:W-:Y:S01]  /*0280*/  VIADD R2, R2, 0xffffffff ;  /* 0xffffffff02027836 */ /* 0x000fe20000000000 */
[----:B------:R-:W-:Y:S01]  /*0290*/  MOV R4, 0x1 ;  /* 0x0000000100047802 */ /* 0x000fe20000000f00 */
[----:B------:R-:W-:-:S06]  /*02a0*/  ULOP3.LUT UR6, UR5, 0x3, URZ, 0xc0, !UPT ;  /* 0x0000000305067892 */ /* 0x000fcc000f8ec0ff */
[----:B------:R-:W-:Y:S06]  /*02b0*/  BRA.U !UP0, `(.L_x_1) ;  /* 0x0000000d08ec7547 */ /* 0x000fec000b800000 */
[----:B------:R-:W-:Y:S01]  /*02c0*/  ULOP3.LUT UR5, UR5, 0x7ffffffc, URZ, 0xc0, !UPT ;  /* 0x7ffffffc05057892 */ /* 0x000fe2000f8ec0ff */
[----:B------:R-:W-:-:S03]  /*02d0*/  MOV R4, 0x1 ;  /* 0x0000000100047802 */ /* 0x000fc60000000f00 */
[----:B------:R-:W-:-:S12]  /*02e0*/  UIADD3 UR5, UPT, UPT, -UR5, URZ, URZ ;  /* 0x000000ff05057290 */ /* 0x000fd8000fffe1ff */
.L_x_18:
[CC--:B------:R-:W-:Y:S01]  /*02f0*/  IADD3 R23, PT, PT, R13.reuse, -R4.reuse, RZ ;  /* 0x800000040d177210 */ /* 0x0c0fe20007ffe0ff */
[----:B------:R-:W-:Y:S01]  /*0300*/  LDS R21, [R9] ;  /* 0x0000000009157984 */ /* 0x000fe20000000800 */
[----:B------:R-:W-:Y:S01]  /*0310*/  IADD3 R27, PT, PT, R13, R4, RZ ;  /* 0x000000040d1b7210 */ /* 0x000fe20007ffe0ff */
[----:B------:R-:W-:Y:S01]  /*0320*/  BSSY.RECONVERGENT B2, `(.L_x_2) ;  /* 0x0000010000027945 */ /* 0x000fe20003800200 */
[-C--:B------:R-:W-:Y:S02]  /*0330*/  LOP3.LUT R23, R23, R2.reuse, RZ, 0xc0, !PT ;  /* 0x0000000217177212 */ /* 0x080fe400078ec0ff */
[----:B------:R-:W-:-:S03]  /*0340*/  LOP3.LUT R25, R27, R2, RZ, 0xc0, !PT ;  /* 0x000000021b197212 */ /* 0x000fc600078ec0ff */
[----:B0-----:R-:W-:-:S05]  /*0350*/  IMAD R0, R23, 0x4, R11 ;  /* 0x0000000417007824 */ /* 0x001fca00078e020b */
[----:B-1----:R-:W0:Y:S02]  /*0360*/  LDS R19, [R0+0x4] ;  /* 0x0000040000137984 */ /* 0x002e240000000800 */
[----:B0-----:R-:W0:Y:S08]  /*0370*/  MUFU.RCP R14, R19 ;  /* 0x00000013000e7308 */ /* 0x001e300000001000 */
[----:B------:R-:W1:Y:S01]  /*0380*/  FCHK P0, R21, R19 ;  /* 0x0000001315007302 */ /* 0x000e620000000000 */
[----:B0-----:R-:W-:-:S04]  /*0390*/  FFMA R15, -R19, R14, 1 ;  /* 0x3f800000130f7423 */ /* 0x001fc8000000010e */
[----:B------:R-:W-:-:S04]  /*03a0*/  FFMA R14, R14, R15, R14 ;  /* 0x0000000f0e0e7223 */ /* 0x000fc8000000000e */
[----:B------:R-:W-:-:S04]  /*03b0*/  FFMA R15, R21, R14, RZ ;  /* 0x0000000e150f7223 */ /* 0x000fc800000000ff */
[----:B------:R-:W-:-:S04]  /*03c0*/  FFMA R22, -R19, R15, R21 ;  /* 0x0000000f13167223 */ /* 0x000fc80000000115 */
[----:B------:R-:W-:Y:S01]  /*03d0*/  FFMA R22, R14, R22, R15 ;  /* 0x000000160e167223 */ /* 0x000fe2000000000f */
[----:B-1----:R-:W-:Y:S06]  /*03e0*/  @!P0 BRA `(.L_x_3) ;  /* 0x00000000000c8947 */ /* 0x002fec0003800000 */
[----:B------:R-:W-:-:S07]  /*03f0*/  MOV R14, 0x410 ;  /* 0x00000410000e7802 */ /* 0x000fce0000000f00 */
[----:B------:R-:W-:Y:S05]  /*0400*/  CALL.REL.NOINC `($__internal_0_$__cuda_sm3x_div_rn_noftz_f32_slowpath) ;  /* 0x0000001c00907944 */ /* 0x000fea0003c00000 */
[----:B------:R-:W-:-:S07]  /*0410*/  MOV R22, R0 ;  /* 0x0000000000167202 */ /* 0x000fce0000000f00 */
.L_x_3:
[----:B------:R-:W-:Y:S05]  /*0420*/  BSYNC.RECONVERGENT B2 ;  /* 0x0000000000027941 */ /* 0x000fea0003800200 */
.L_x_2:
[----:B------:R-:W-:Y:S01]  /*0430*/  LEA R14, R25, R11, 0x2 ;  /* 0x0000000b190e7211 */ /* 0x000fe200078e10ff */
[----:B------:R-:W-:Y:S01]  /*0440*/  LDS R21, [R6+0x8] ;  /* 0x0000080006157984 */ /* 0x000fe20000000800 */
[----:B------:R-:W-:Y:S03]  /*0450*/  BSSY.RECONVERGENT B2, `(.L_x_4) ;  /* 0x000000c000027945 */ /* 0x000fe60003800200 */
[----:B------:R-:W0:Y:S02]  /*0460*/  LDS R19, [R14+0x4] ;  /* 0x000004000e137984 */ /* 0x000e240000000800 */
        /* <DEDUP_REMOVED lines=10> */
.L_x_5:
[----:B------:R-:W-:Y:S05]  /*0510*/  BSYNC.RECONVERGENT B2 ;  /* 0x0000000000027941 */ /* 0x000fea0003800200 */
.L_x_4:
[C---:B------:R-:W-:Y:S01]  /*0520*/  LEA R14, R23.reuse, R10, 0x2 ;  /* 0x0000000a170e7211 */ /* 0x040fe200078e10ff */
[----:B------:R-:W-:Y:S01]  /*0530*/  IMAD R18, R23, 0x4, R8 ;  /* 0x0000000417127824 */ /* 0x000fe200078e0208 */
[----:B------:R-:W-:Y:S01]  /*0540*/  LEA R16, R25, UR4, 0x2 ;  /* 0x0000000419107c11 */ /* 0x000fe2000f8e10ff */
[----:B------:R-:W-:Y:S01]  /*0550*/  LDS R19, [R7+0x4] ;  /* 0x0000040007137984 */ /* 0x000fe20000000800 */
[----:B------:R-:W-:Y:S01]  /*0560*/  LEA R21, R23, UR4, 0x2 ;  /* 0x0000000417157c11 */ /* 0x000fe2000f8e10ff */
[----:B------:R-:W-:Y:S01]  /*0570*/  IMAD R23, R4, -0x2, R13 ;  /* 0xfffffffe04177824 */ /* 0x000fe200078e020d */
[C---:B------:R-:W-:Y:S01]  /*0580*/  LEA R24, R25.reuse, R8, 0x2 ;  /* 0x0000000819187211 */ /* 0x040fe200078e10ff */
[----:B------:R-:W0:Y:S01]  /*0590*/  LDS R14, [R14+0x8] ;  /* 0x000008000e0e7984 */ /* 0x000e220000000800 */
[----:B------:R-:W-:Y:S01]  /*05a0*/  LEA R25, R25, R10, 0x2 ;  /* 0x0000000a19197211 */ /* 0x000fe200078e10ff */
[----:B------:R-:W-:Y:S01]  /*05b0*/  BSSY.RECONVERGENT B2, `(.L_x_6) ;  /* 0x0000024000027945 */ /* 0x000fe20003800200 */
[----:B------:R-:W-:Y:S01]  /*05c0*/  LOP3.LUT R23, R23, R2, RZ, 0xc0, !PT ;  /* 0x0000000217177212 */ /* 0x000fe200078ec0ff */
[----:B------:R-:W-:Y:S01]  /*05d0*/  LDS R17, [R5+0x8] ;  /* 0x0000080005117984 */ /* 0x000fe20000000800 */
[----:B------:R-:W-:-:S03]  /*05e0*/  IADD3 R27, PT, PT, R27, R4, RZ ;  /* 0x000000041b1b7210 */ /* 0x000fc60007ffe0ff */
[----:B------:R-:W1:Y:S04]  /*05f0*/  LDS R18, [R18+0x8] ;  /* 0x0000080012127984 */ /* 0x000e680000000800 */
[----:B------:R-:W2:Y:S04]  /*0600*/  LDS R16, [R16] ;  /* 0x0000000010107984 */ /* 0x000ea80000000800 */
[----:B------:R-:W3:Y:S04]  /*0610*/  LDS R20, [R24+0x8] ;  /* 0x0000080018147984 */ /* 0x000ee80000000800 */
[----:B------:R-:W4:Y:S04]  /*0620*/  LDS R21, [R21] ;  /* 0x0000000015157984 */ /* 0x000f280000000800 */
[----:B------:R5:W4:Y:S02]  /*0630*/  LDS R15, [R25+0x8] ;  /* 0x00000800190f7984 */ /* 0x000b240000000800 */
[----:B-----5:R-:W-:Y:S01]  /*0640*/  LOP3.LUT R25, R27, R2, RZ, 0xc0, !PT ;  /* 0x000000021b197212 */ /* 0x020fe200078ec0ff */
[-C--:B0-----:R-:W-:Y:S01]  /*0650*/  FFMA R19, R14, -R22.reuse, R19 ;  /* 0x800000160e137223 */ /* 0x081fe20000000013 */
[----:B-1----:R-:W-:-:S03]  /*0660*/  FFMA R17, R18, -R22, R17 ;  /* 0x8000001612117223 */ /* 0x002fc60000000011 */
[-C--:B--2---:R-:W-:Y:S01]  /*0670*/  FFMA R14, R16, -R0.reuse, R19 ;  /* 0x80000000100e7223 */ /* 0x084fe20000000013 */
[----:B------:R-:W-:Y:S01]  /*0680*/  BAR.SYNC.DEFER_BLOCKING 0x0 ;  /* 0x0000000000007b1d */ /* 0x000fe20000010000 */
[----:B---3--:R-:W-:Y:S01]  /*0690*/  FFMA R20, R20, -R0, R17 ;  /* 0x8000000014147223 */ /* 0x008fe20000000011 */
[----:B----4-:R-:W-:Y:S01]  /*06a0*/  FMUL R22, R21, -R22 ;  /* 0x8000001615167220 */ /* 0x010fe20000400000 */
[----:B------:R-:W-:Y:S01]  /*06b0*/  FMUL R15, R15, -R0 ;  /* 0x800000000f0f7220 */ /* 0x000fe20000400000 */
[----:B------:R-:W-:Y:S02]  /*06c0*/  LEA R0, R23, R11, 0x2 ;  /* 0x0000000b17007211 */ /* 0x000fe400078e10ff */
[----:B------:R-:W-:Y:S04]  /*06d0*/  STS [R7+0x4], R14 ;  /* 0x0000040e07007388 */ /* 0x000fe80000000800 */
[----:B------:R-:W-:Y:S04]  /*06e0*/  STS [R5+0x8], R20 ;  /* 0x0000081405007388 */ /* 0x000fe80000000800 */
[----:B------:R-:W-:Y:S04]  /*06f0*/  STS [R9], R22 ;  /* 0x0000001609007388 */ /* 0x000fe80000000800 */
[----:B------:R-:W-:Y:S01]  /*0700*/  STS [R6+0x8], R15 ;  /* 0x0000080f06007388 */ /* 0x000fe20000000800 */
[----:B------:R-:W-:Y:S06]  /*0710*/  BAR.SYNC.DEFER_BLOCKING 0x0 ;  /* 0x0000000000007b1d */ /* 0x000fec0000010000 */
[----:B------:R-:W0:Y:S04]  /*0720*/  LDS R19, [R0+0x4] ;  /* 0x0000040000137984 */ /* 0x000e280000000800 */
[----:B------:R-:W1:Y:S01]  /*0730*/  LDS R21, [R9] ;  /* 0x0000000009157984 */ /* 0x000e620000000800 */
[----:B0-----:R-:W0:Y:S08]  /*0740*/  MUFU.RCP R16, R19 ;  /* 0x0000001300107308 */ /* 0x001e300000001000 */
[----:B-1----:R-:W1:Y:S01]  /*0750*/  FCHK P0, R21, R19 ;  /* 0x0000001315007302 */ /* 0x002e620000000000 */
        /* <DEDUP_REMOVED lines=8> */
[----:B------:R-:W-:-:S07]  /*07e0*/  IMAD.MOV.U32 R22, RZ, RZ, R0 ;  /* 0x000000ffff167224 */ /* 0x000fce00078e0000 */
.L_x_7:
[----:B------:R-:W-:Y:S05]  /*07f0*/  BSYNC.RECONVERGENT B2 ;  /* 0x0000000000027941 */ /* 0x000fea0003800200 */
.L_x_6:
        /* <DEDUP_REMOVED lines=14> */
.L_x_9:
[----:B------:R-:W-:Y:S05]  /*08e0*/  BSYNC.RECONVERGENT B2 ;  /* 0x0000000000027941 */ /* 0x000fea0003800200 */
.L_x_8:
[C---:B------:R-:W-:Y:S01]  /*08f0*/  LEA R14, R23.reuse, R10, 0x2 ;  /* 0x0000000a170e7211 */ /* 0x040fe200078e10ff */
[----:B------:R-:W-:Y:S01]  /*0900*/  LDS R19, [R7+0x4] ;  /* 0x0000040007137984 */ /* 0x000fe20000000800 */
[-C--:B------:R-:W-:Y:S01]  /*0910*/  LEA R18, R23, R8.reuse, 0x2 ;  /* 0x0000000817127211 */ /* 0x080fe200078e10ff */
[----:B------:R-:W-:Y:S01]  /*0920*/  BSSY.RECONVERGENT B2, `(.L_x_10) ;  /* 0x000002a000027945 */ /* 0x000fe20003800200 */
[----:B------:R-:W-:Y:S01]  /*0930*/  LEA R16, R25, UR4, 0x2 ;  /* 0x0000000419107c11 */ /* 0x000fe2000f8e10ff */
[----:B------:R-:W-:Y:S01]  /*0940*/  LDS R17, [R5+0x8] ;  /* 0x0000080005117984 */ /* 0x000fe20000000800 */
[----:B------:R-:W-:Y:S01]  /*0950*/  LEA R21, R23, UR4, 0x2 ;  /* 0x0000000417157c11 */ /* 0x000fe2000f8e10ff */
[C---:B------:R-:W-:Y:S01]  /*0960*/  IMAD R23, R4.reuse, -0x4, R13 ;  /* 0xfffffffc04177824 */ /* 0x040fe200078e020d */
[C---:B------:R-:W-:Y:S01]  /*0970*/  LEA R24, R25.reuse, R8, 0x2 ;  /* 0x0000000819187211 */ /* 0x040fe200078e10ff */
[----:B------:R-:W0:Y:S01]  /*0980*/  LDS R14, [R14+0x8] ;  /* 0x000008000e0e7984 */ /* 0x000e220000000800 */
[----:B------:R-:W-:Y:S01]  /*0990*/  IMAD R25, R25, 0x4, R10 ;  /* 0x0000000419197824 */ /* 0x000fe200078e020a */
[----:B------:R-:W-:-:S02]  /*09a0*/  LEA R27, R4, R27, 0x1 ;  /* 0x0000001b041b7211 */ /* 0x000fc400078e08ff */
[----:B------:R-:W1:Y:S01]  /*09b0*/  LDS R18, [R18+0x8] ;  /* 0x0000080012127984 */ /* 0x000e620000000800 */
[----:B------:R-:W-:-:S03]  /*09c0*/  LOP3.LUT R23, R23, R2, RZ, 0xc0, !PT ;  /* 0x0000000217177212 */ /* 0x000fc600078ec0ff */
        /* <DEDUP_REMOVED lines=31> */
.L_x_11:
[----:B------:R-:W-:Y:S05]  /*0bc0*/  BSYNC.RECONVERGENT B2 ;  /* 0x0000000000027941 */ /* 0x000fea0003800200 */
.L_x_10:
        /* <DEDUP_REMOVED lines=14> */
.L_x_13:
[----:B------:R-:W-:Y:S05]  /*0cb0*/  BSYNC.RECONVERGENT B2 ;  /* 0x0000000000027941 */ /* 0x000fea0003800200 */
.L_x_12:
[C---:B------:R-:W-:Y:S01]  /*0cc0*/  IMAD R14, R23.reuse, 0x4, R10 ;  /* 0x00000004170e7824 */ /* 0x040fe200078e020a */
[-C--:B------:R-:W-:Y:S01]  /*0cd0*/  LEA R18, R23, R8.reuse, 0x2 ;  /* 0x0000000817127211 */ /* 0x080fe200078e10ff */
[----:B------:R-:W-:Y:S01]  /*0ce0*/  LDS R19, [R7+0x4] ;  /* 0x0000040007137984 */ /* 0x000fe20000000800 */
[----:B------:R-:W-:Y:S01]  /*0cf0*/  LEA R16, R25, UR4, 0x2 ;  /* 0x0000000419107c11 */ /* 0x000fe2000f8e10ff */
[----:B------:R-:W-:Y:S01]  /*0d00*/  BSSY.RECONVERGENT B2, `(.L_x_14) ;  /* 0x0000029000027945 */ /* 0x000fe20003800200 */
[----:B------:R-:W-:Y:S01]  /*0d10*/  LEA R21, R23, UR4, 0x2 ;  /* 0x0000000417157c11 */ /* 0x000fe2000f8e10ff */
[----:B------:R-:W0:Y:S01]  /*0d20*/  LDS R14, [R14+0x8] ;  /* 0x000008000e0e7984 */ /* 0x000e220000000800 */
[C---:B------:R-:W-:Y:S01]  /*0d30*/  LEA R24, R25.reuse, R8, 0x2 ;  /* 0x0000000819187211 */ /* 0x040fe200078e10ff */
[C---:B------:R-:W-:Y:S01]  /*0d40*/  IMAD R23, R4.reuse, -0x8, R13 ;  /* 0xfffffff804177824 */ /* 0x040fe200078e020d */
[----:B------:R-:W-:Y:S01]  /*0d50*/  LEA R25, R25, R10, 0x2 ;  /* 0x0000000a19197211 */ /* 0x000fe200078e10ff */
[----:B------:R-:W-:Y:S03]  /*0d60*/  LDS R17, [R5+0x8] ;  /* 0x0000080005117984 */ /* 0x000fe60000000800 */
[----:B------:R-:W-:Y:S01]  /*0d70*/  LOP3.LUT R23, R23, R2, RZ, 0xc0, !PT ;  /* 0x0000000217177212 */ /* 0x000fe200078ec0ff */
[----:B------:R-:W1:Y:S04]  /*0d80*/  LDS R18, [R18+0x8] ;  /* 0x0000080012127984 */ /* 0x000e680000000800 */
[----:B------:R-:W2:Y:S04]  /*0d90*/  LDS R16, [R16] ;  /* 0x0000000010107984 */ /* 0x000ea80000000800 */
[----:B------:R-:W3:Y:S04]  /*0da0*/  LDS R20, [R24+0x8] ;  /* 0x0000080018147984 */ /* 0x000ee80000000800 */
[----:B------:R-:W4:Y:S04]  /*0db0*/  LDS R21, [R21] ;  /* 0x0000000015157984 */ /* 0x000f280000000800 */
[----:B------:R5:W4:Y:S02]  /*0dc0*/  LDS R15, [R25+0x8] ;  /* 0x00000800190f7984 */ /* 0x000b240000000800 */
[----:B-----5:R-:W-:-:S05]  /*0dd0*/  IMAD R25, R4, 0x4, R27 ;  /* 0x0000000404197824 */ /* 0x020fca00078e021b */
[----:B------:R-:W-:Y:S01]  /*0de0*/  LOP3.LUT R25, R25, R2, RZ, 0xc0, !PT ;  /* 0x0000000219197212 */ /* 0x000fe200078ec0ff */
        /* <DEDUP_REMOVED lines=26> */
.L_x_15:
[----:B------:R-:W-:Y:S05]  /*0f90*/  BSYNC.RECONVERGENT B2 ;  /* 0x0000000000027941 */ /* 0x000fea0003800200 */
.L_x_14:
        /* <DEDUP_REMOVED lines=14> */
.L_x_17:
[----:B------:R-:W-:Y:S05]  /*1080*/  BSYNC.RECONVERGENT B2 ;  /* 0x0000000000027941 */ /* 0x000fea0003800200 */
.L_x_16:
[C---:B------:R-:W-:Y:S01]  /*1090*/  LEA R21, R23.reuse, R10, 0x2 ;  /* 0x0000000a17157211 */ /* 0x040fe200078e10ff */
[----:B------:R-:W-:Y:S01]  /*10a0*/  LDS R17, [R7+0x4] ;  /* 0x0000040007117984 */ /* 0x000fe20000000800 */
[----:B------:R-:W-:Y:S01]  /*10b0*/  LEA R18, R23, R8, 0x2 ;  /* 0x0000000817127211 */ /* 0x000fe200078e10ff */
[C---:B------:R-:W-:Y:S01]  /*10c0*/  IMAD R24, R25.reuse, 0x4, R8 ;  /* 0x0000000419187824 */ /* 0x040fe200078e0208 */
[----:B------:R-:W-:Y:S01]  /*10d0*/  LEA R16, R25, UR4, 0x2 ;  /* 0x0000000419107c11 */ /* 0x000fe2000f8e10ff */
[----:B------:R-:W0:Y:S01]  /*10e0*/  LDS R14, [R21+0x8] ;  /* 0x00000800150e7984 */ /* 0x000e220000000800 */
[----:B------:R-:W-:Y:S01]  /*10f0*/  LEA R23, R23, UR4, 0x2 ;  /* 0x0000000417177c11 */ /* 0x000fe2000f8e10ff */
[----:B------:R-:W-:Y:S01]  /*1100*/  UIADD3 UR5, UPT, UPT, UR5, 0x4, URZ ;  /* 0x0000000405057890 */ /* 0x000fe2000fffe0ff */
[----:B------:R-:W-:Y:S01]  /*1110*/  LEA R25, R25, R10, 0x2 ;  /* 0x0000000a19197211 */ /* 0x000fe200078e10ff */
[----:B------:R-:W-:Y:S01]  /*1120*/  LDS R15, [R5+0x8] ;  /* 0x00000800050f7984 */ /* 0x000fe20000000800 */
[----:B------:R-:W-:Y:S01]  /*1130*/  SHF.L.U32 R4, R4, 0x4, RZ ;  /* 0x0000000404047819 */ /* 0x000fe200000006ff */
[----:B------:R-:W-:-:S02]  /*1140*/  UISETP.NE.AND UP0, UPT, UR5, URZ, UPT ;  /* 0x000000ff0500728c */ /* 0x000fc4000bf05270 */
[----:B------:R-:W1:Y:S04]  /*1150*/  LDS R18, [R18+0x8] ;  /* 0x0000080012127984 */ /* 0x000e680000000800 */
[----:B------:R-:W2:Y:S04]  /*1160*/  LDS R16, [R16] ;  /* 0x0000000010107984 */ /* 0x000ea80000000800 */
[----:B------:R-:W3:Y:S04]  /*1170*/  LDS R20, [R24+0x8] ;  /* 0x0000080018147984 */ /* 0x000ee80000000800 */
[----:B------:R-:W4:Y:S04]  /*1180*/  LDS R23, [R23] ;  /* 0x0000000017177984 */ /* 0x000f280000000800 */
[----:B------:R-:W5:Y:S01]  /*1190*/  LDS R19, [R25+0x8] ;  /* 0x0000080019137984 */ /* 0x000f620000000800 */
[-C--:B0-----:R-:W-:Y:S01]  /*11a0*/  FFMA R17, R14, -R22.reuse, R17 ;  /* 0x800000160e117223 */ /* 0x081fe20000000011 */
[----:B-1----:R-:W-:-:S03]  /*11b0*/  FFMA R15, R18, -R22, R15 ;  /* 0x80000016120f7223 */ /* 0x002fc6000000000f */
[-C--:B--2---:R-:W-:Y:S01]  /*11c0*/  FFMA R14, R16, -R0.reuse, R17 ;  /* 0x80000000100e7223 */ /* 0x084fe20000000011 */
[----:B------:R-:W-:Y:S01]  /*11d0*/  BAR.SYNC.DEFER_BLOCKING 0x0 ;  /* 0x0000000000007b1d */ /* 0x000fe20000010000 */
[----:B---3--:R-:W-:Y:S01]  /*11e0*/  FFMA R20, R20, -R0, R15 ;  /* 0x8000000014147223 */ /* 0x008fe2000000000f */
[----:B----4-:R-:W-:Y:S01]  /*11f0*/  FMUL R22, R23, -R22 ;  /* 0x8000001617167220 */ /* 0x010fe20000400000 */
[----:B-----5:R-:W-:-:S03]  /*1200*/  FMUL R19, R19, -R0 ;  /* 0x8000000013137220 */ /* 0x020fc60000400000 */
[----:B------:R1:W-:Y:S04]  /*1210*/  STS [R7+0x4], R14 ;  /* 0x0000040e07007388 */ /* 0x0003e80000000800 */
[----:B------:R1:W-:Y:S04]  /*1220*/  STS [R5+0x8], R20 ;  /* 0x0000081405007388 */ /* 0x0003e80000000800 */
[----:B------:R1:W-:Y:S04]  /*1230*/  STS [R9], R22 ;  /* 0x0000001609007388 */ /* 0x0003e80000000800 */
[----:B------:R1:W-:Y:S01]  /*1240*/  STS [R6+0x8], R19 ;  /* 0x0000081306007388 */ /* 0x0003e20000000800 */
[----:B------:R-:W-:Y:S06]  /*1250*/  BAR.SYNC.DEFER_BLOCKING 0x0 ;  /* 0x0000000000007b1d */ /* 0x000fec0000010000 */
[----:B------:R-:W-:Y:S05]  /*1260*/  BRA.U UP0, `(.L_x_18) ;  /* 0xfffffff100207547 */ /* 0x000fea000b83ffff */
.L_x_1:
[----:B------:R-:W-:-:S09]  /*1270*/  UISETP.NE.AND UP0, UPT, UR6, URZ, UPT ;  /* 0x000000ff0600728c */ /* 0x000fd2000bf05270 */
[----:B------:R-:W-:Y:S05]  /*1280*/  BRA.U !UP0, `(.L_x_0) ;  /* 0x0000000908fc7547 */ /* 0x000fea000b800000 */
[----:B------:R-:W-:-:S09]  /*1290*/  UISETP.NE.AND UP0, UPT, UR6, 0x1, UPT ;  /* 0x000000010600788c */ /* 0x000fd2000bf05270 */
[----:B------:R-:W-:Y:S05]  /*12a0*/  BRA.U !UP0, `(.L_x_19) ;  /* 0x0000000508ec7547 */ /* 0x000fea000b800000 */
[C---:B------:R-:W-:Y:S01]  /*12b0*/  IADD3 R27, PT, PT, -R4.reuse, R13, RZ ;  /* 0x0000000d041b7210 */ /* 0x040fe20007ffe1ff */
[----:B------:R-:W-:Y:S01]  /*12c0*/  LDS R21, [R9] ;  /* 0x0000000009157984 */ /* 0x000fe20000000800 */
[----:B------:R-:W-:Y:S01]  /*12d0*/  IMAD.IADD R25, R4, 0x1, R13 ;  /* 0x0000000104197824 */ /* 0x000fe200078e020d */
[----:B------:R-:W-:Y:S01]  /*12e0*/  BSSY.RECONVERGENT B2, `(.L_x_20) ;  /* 0x0000010000027945 */ /* 0x000fe20003800200 */
[----:B------:R-:W-:-:S03]  /*12f0*/  LOP3.LUT R27, R27, R2, RZ, 0xc0, !PT ;  /* 0x000000021b1b7212 */ /* 0x000fc600078ec0ff */
[----:B------:R-:W-:Y:S02]  /*1300*/  LOP3.LUT R23, R25, R2, RZ, 0xc0, !PT ;  /* 0x0000000219177212 */ /* 0x000fe400078ec0ff */
[----:B0-----:R-:W-:-:S05]  /*1310*/  LEA R0, R27, R11, 0x2 ;  /* 0x0000000b1b007211 */ /* 0x001fca00078e10ff */
        /* <DEDUP_REMOVED lines=12> */
.L_x_21:
[----:B------:R-:W-:Y:S05]  /*13e0*/  BSYNC.RECONVERGENT B2 ;  /* 0x0000000000027941 */ /* 0x000fea0003800200 */
.L_x_20:
        /* <DEDUP_REMOVED lines=14> */
.L_x_23:
[----:B------:R-:W-:Y:S05]  /*14d0*/  BSYNC.RECONVERGENT B2 ;  /* 0x0000000000027941 */ /* 0x000fea0003800200 */
.L_x_22:
[C---:B------:R-:W-:Y:S01]  /*14e0*/  LEA R14, R27.reuse, R10, 0x2 ;  /* 0x0000000a1b0e7211 */ /* 0x040fe200078e10ff */
[----:B------:R-:W-:Y:S01]  /*14f0*/  LDS R19, [R7+0x4] ;  /* 0x0000040007137984 */ /* 0x000fe20000000800 */
[----:B------:R-:W-:Y:S01]  /*1500*/  LEA R18, R27, R8, 0x2 ;  /* 0x000000081b127211 */ /* 0x000fe200078e10ff */
[C---:B------:R-:W-:Y:S01]  /*1510*/  IMAD R21, R23.reuse, 0x4, R8 ;  /* 0x0000000417157824 */ /* 0x040fe200078e0208 */
[----:B------:R-:W-:Y:S01]  /*1520*/  LEA R16, R23, UR4, 0x2 ;  /* 0x0000000417107c11 */ /* 0x000fe2000f8e10ff */
[----:B------:R-:W-:Y:S01]  /*1530*/  LDS R17, [R5+0x8] ;  /* 0x0000080005117984 */ /* 0x000fe20000000800 */
[----:B------:R-:W-:Y:S01]  /*1540*/  LEA R27, R27, UR4, 0x2 ;  /* 0x000000041b1b7c11 */ /* 0x000fe2000f8e10ff */
[----:B------:R-:W-:Y:S01]  /*1550*/  BSSY.RECONVERGENT B2, `(.L_x_24) ;  /* 0x0000026000027945 */ /* 0x000fe20003800200 */
[----:B------:R-:W-:Y:S01]  /*1560*/  LEA R24, R23, R10, 0x2 ;  /* 0x0000000a17187211 */ /* 0x000fe200078e10ff */
[----:B------:R-:W0:Y:S01]  /*1570*/  LDS R14, [R14+0x8] ;  /* 0x000008000e0e7984 */ /* 0x000e220000000800 */
[C---:B------:R-:W-:Y:S01]  /*1580*/  IMAD R23, R4.reuse, -0x2, R13 ;  /* 0xfffffffe04177824 */ /* 0x040fe200078e020d */
[----:B------:R-:W-:-:S02]  /*1590*/  IADD3 R25, PT, PT, R4, R25, RZ ;  /* 0x0000001904197210 */ /* 0x000fc40007ffe0ff */
[----:B------:R-:W1:Y:S02]  /*15a0*/  LDS R18, [R18+0x8] ;  /* 0x0000080012127984 */ /* 0x000e640000000800 */
[-C--:B------:R-:W-:Y:S02]  /*15b0*/  LOP3.LUT R23, R23, R2.reuse, RZ, 0xc0, !PT ;  /* 0x0000000217177212 */ /* 0x080fe400078ec0ff */
[----:B------:R-:W2:Y:S01]  /*15c0*/  LDS R16, [R16] ;  /* 0x0000000010107984 */ /* 0x000ea20000000800 */
[----:B------:R-:W-:-:S03]  /*15d0*/  LOP3.LUT R25, R25, R2, RZ, 0xc0, !PT ;  /* 0x0000000219197212 */ /* 0x000fc600078ec0ff */
        /* <DEDUP_REMOVED lines=9> */
[----:B-----5:R-:W-:Y:S01]  /*1670*/  FMUL R15, R15, -R0 ;  /* 0x800000000f0f7220 */ /* 0x020fe20000400000 */
        /* <DEDUP_REMOVED lines=19> */
.L_x_25:
[----:B------:R-:W-:Y:S05]  /*17b0*/  BSYNC.RECONVERGENT B2 ;  /* 0x0000000000027941 */ /* 0x000fea0003800200 */
.L_x_24:
[----:B------:R-:W-:Y:S01]  /*17c0*/  IMAD R14, R25, 0x4, R11 ;  /* 0x00000004190e7824 */ /* 0x000fe200078e020b */
        /* <DEDUP_REMOVED lines=13> */
.L_x_27:
[----:B------:R-:W-:Y:S05]  /*18a0*/  BSYNC.RECONVERGENT B2 ;  /* 0x0000000000027941 */ /* 0x000fea0003800200 */
.L_x_26:
[C---:B------:R-:W-:Y:S01]  /*18b0*/  LEA R21, R23.reuse, R10, 0x2 ;  /* 0x0000000a17157211 */ /* 0x040fe200078e10ff */
[----:B------:R-:W-:Y:S01]  /*18c0*/  LDS R17, [R7+0x4] ;  /* 0x0000040007117984 */ /* 0x000fe20000000800 */
[-C--:B------:R-:W-:Y:S01]  /*18d0*/  LEA R18, R23, R8.reuse, 0x2 ;  /* 0x0000000817127211 */ /* 0x080fe200078e10ff */
[----:B------:R-:W-:Y:S01]  /*18e0*/  IMAD.SHL.U32 R4, R4, 0x4, RZ ;  /* 0x0000000404047824 */ /* 0x000fe200078e00ff */
[----:B------:R-:W-:Y:S01]  /*18f0*/  LEA R16, R25, UR4, 0x2 ;  /* 0x0000000419107c11 */ /* 0x000fe2000f8e10ff */
[----:B------:R-:W0:Y:S01]  /*1900*/  LDS R14, [R21+0x8] ;  /* 0x00000800150e7984 */ /* 0x000e220000000800 */
[----:B------:R-:W-:Y:S02]  /*1910*/  LEA R23, R23, UR4, 0x2 ;  /* 0x0000000417177c11 */ /* 0x000fe4000f8e10ff */
[C---:B------:R-:W-:Y:S01]  /*1920*/  LEA R24, R25.reuse, R8, 0x2 ;  /* 0x0000000819187211 */ /* 0x040fe200078e10ff */
[----:B------:R-:W-:Y:S01]  /*1930*/  LDS R15, [R5+0x8] ;  /* 0x00000800050f7984 */ /* 0x000fe20000000800 */
[----:B------:R-:W-:-:S03]  /*1940*/  LEA R25, R25, R10, 0x2 ;  /* 0x0000000a19197211 */ /* 0x000fc600078e10ff */
        /* <DEDUP_REMOVED lines=17> */
.L_x_19:
[----:B------:R-:W3:Y:S02]  /*1a60*/  LDCU UR5, c[0x0][0x3b0] ;  /* 0x00007600ff0577ac */ /* 0x000ee40008000800 */
[----:B---3--:R-:W-:-:S04]  /*1a70*/  ULOP3.LUT UR5, UR5, 0x1, URZ, 0xc0, !UPT ;  /* 0x0000000105057892 */ /* 0x008fc8000f8ec0ff */
[----:B------:R-:W-:-:S09]  /*1a80*/  UISETP.NE.U32.AND UP0, UPT, UR5, 0x1, UPT ;  /* 0x000000010500788c */ /* 0x000fd2000bf05070 */
[----:B------:R-:W-:Y:S05]  /*1a90*/  BRA.U UP0, `(.L_x_0) ;  /* 0x0000000100f87547 */ /* 0x000fea000b800000 */
[CC--:B------:R-:W-:Y:S01]  /*1aa0*/  IADD3 R23, PT, PT, -R4.reuse, R13.reuse, RZ ;  /* 0x0000000d04177210 */ /* 0x0c0fe20007ffe1ff */
[----:B------:R-:W-:Y:S01]  /*1ab0*/  LDS R21, [R9] ;  /* 0x0000000009157984 */ /* 0x000fe20000000800 */
[----:B------:R-:W-:Y:S01]  /*1ac0*/  IADD3 R25, PT, PT, R4, R13, RZ ;  /* 0x0000000d04197210 */ /* 0x000fe20007ffe0ff */
[----:B------:R-:W-:Y:S01]  /*1ad0*/  BSSY.RECONVERGENT B2, `(.L_x_28) ;  /* 0x0000010000027945 */ /* 0x000fe20003800200 */
[-C--:B------:R-:W-:Y:S02]  /*1ae0*/  LOP3.LUT R23, R23, R2.reuse, RZ, 0xc0, !PT ;  /* 0x0000000217177212 */ /* 0x080fe400078ec0ff */
[----:B------:R-:W-:Y:S02]  /*1af0*/  LOP3.LUT R25, R25, R2, RZ, 0xc0, !PT ;  /* 0x0000000219197212 */ /* 0x000fe400078ec0ff */
[----:B0-----:R-:W-:-:S05]  /*1b00*/  LEA R0, R23, R11, 0x2 ;  /* 0x0000000b17007211 */ /* 0x001fca00078e10ff */
[----:B-12---:R-:W0:Y:S02]  /*1b10*/  LDS R19, [R0+0x4] ;  /* 0x0000040000137984 */ /* 0x006e240000000800 */
        /* <DEDUP_REMOVED lines=11> */
.L_x_29:
[----:B------:R-:W-:Y:S05]  /*1bd0*/  BSYNC.RECONVERGENT B2 ;  /* 0x0000000000027941 */ /* 0x000fea0003800200 */
.L_x_28:
        /* <DEDUP_REMOVED lines=14> */
.L_x_31:
[----:B------:R-:W-:Y:S05]  /*1cc0*/  BSYNC.RECONVERGENT B2 ;  /* 0x0000000000027941 */ /* 0x000fea0003800200 */
.L_x_30:
[C---:B------:R-:W-:Y:S01]  /*1cd0*/  LEA R16, R23.reuse, R8, 0x2 ;  /* 0x0000000817107211 */ /* 0x040fe200078e10ff */
[----:B------:R-:W-:Y:S01]  /*1ce0*/  LDS R11, [R7+0x4] ;  /* 0x00000400070b7984 */ /* 0x000fe20000000800 */
[----:B------:R-:W-:Y:S01]  /*1cf0*/  LEA R18, R23, R10, 0x2 ;  /* 0x0000000a17127211 */ /* 0x000fe200078e10ff */
[----:B------:R-:W-:Y:S01]  /*1d00*/  IMAD.SHL.U32 R4, R4, 0x2, RZ ;  /* 0x0000000204047824 */ /* 0x000fe200078e00ff */
[C---:B------:R-:W-:Y:S01]  /*1d10*/  LEA R14, R25.reuse, UR4, 0x2 ;  /* 0x00000004190e7c11 */ /* 0x040fe2000f8e10ff */
[----:B------:R-:W-:Y:S01]  /*1d20*/  LDS R15, [R5+0x8] ;  /* 0x00000800050f7984 */ /* 0x000fe20000000800 */
[----:B------:R-:W-:Y:S02]  /*1d30*/  LEA R19, R25, R8, 0x2 ;  /* 0x0000000819137211 */ /* 0x000fe400078e10ff */
[----:B------:R-:W-:Y:S01]  /*1d40*/  LEA R23, R23, UR4, 0x2 ;  /* 0x0000000417177c11 */ /* 0x000fe2000f8e10ff */
[----:B------:R-:W0:Y:S01]  /*1d50*/  LDS R8, [R18+0x8] ;  /* 0x0000080012087984 */ /* 0x000e220000000800 */
        /* <DEDUP_REMOVED lines=18> */
.L_x_0:
[----:B0-----:R-:W0:Y:S01]  /*1e80*/  LDC R0, c[0x0][0x3a8] ;  /* 0x0000ea00ff007b82 */ /* 0x001e220000000800 */
[----:B------:R-:W-:Y:S01]  /*1e90*/  ISETP.GE.U32.AND P0, PT, R13, R4, PT ;  /* 0x000000040d00720c */ /* 0x000fe20003f06070 */
[----:B------:R-:W-:Y:S01]  /*1ea0*/  BSSY.RECONVERGENT B2, `(.L_x_32) ;  /* 0x0000034000027945 */ /* 0x000fe20003800200 */
[----:B0-----:R-:W-:-:S11]  /*1eb0*/  LEA R3, R0, R3, 0x2 ;  /* 0x0000000300037211 */ /* 0x001fd600078e10ff */
[----:B------:R-:W-:Y:S05]  /*1ec0*/  @P0 BRA `(.L_x_33) ;  /* 0x0000000000c40947 */ /* 0x000fea0003800000 */
[C---:B-123--:R-:W-:Y:S01]  /*1ed0*/  LEA R9, R4.reuse, R9, 0x2 ;  /* 0x0000000904097211 */ /* 0x04efe200078e10ff */
[----:B------:R-:W-:Y:S01]  /*1ee0*/  LDS R6, [R6+0x8] ;  /* 0x0000080006067984 */ /* 0x000fe20000000800 */
[C---:B------:R-:W-:Y:S01]  /*1ef0*/  LEA R0, R4.reuse, R7, 0x2 ;  /* 0x0000000704007211 */ /* 0x040fe200078e10ff */
[----:B------:R-:W-:Y:S01]  /*1f00*/  BSSY.RECONVERGENT B3, `(.L_x_34) ;  /* 0x0000017000037945 */ /* 0x000fe20003800200 */
[----:B------:R-:W-:Y:S01]  /*1f10*/  LEA R2, R4, R5, 0x2 ;  /* 0x0000000504027211 */ /* 0x000fe200078e10ff */
[----:B------:R-:W0:Y:S04]  /*1f20*/  LDS R13, [R9] ;  /* 0x00000000090d7984 */ /* 0x000e280000000800 */
[----:B------:R-:W-:Y:S04]  /*1f30*/  LDS R11, [R7+0x4] ;  /* 0x00000400070b7984 */ /* 0x000fe80000000800 */
[----:B------:R-:W1:Y:S04]  /*1f40*/  LDS R0, [R0+0x4] ;  /* 0x0000040000007984 */ /* 0x000e680000000800 */
[----:B------:R-:W2:Y:S04]  /*1f50*/  LDS R15, [R2+0x8] ;  /* 0x00000800020f7984 */ /* 0x000ea80000000800 */
[----:B------:R-:W3:Y:S01]  /*1f60*/  LDS R21, [R5+0x8] ;  /* 0x0000080005157984 */ /* 0x000ee20000000800 */
[----:B0-----:R-:W-:-:S04]  /*1f70*/  FMUL R13, R6, R13 ;  /* 0x0000000d060d7220 */ /* 0x001fc80000400000 */
[----:B-1----:R-:W-:-:S04]  /*1f80*/  FFMA R8, R0, R11, -R13 ;  /* 0x0000000b00087223 */ /* 0x002fc8000000080d */
[----:B------:R-:W0:Y:S01]  /*1f90*/  MUFU.RCP R11, R8 ;  /* 0x00000008000b7308 */ /* 0x000e220000001000 */
[----:B--2---:R-:W-:-:S04]  /*1fa0*/  FMUL R15, R6, R15 ;  /* 0x0000000f060f7220 */ /* 0x004fc80000400000 */
[----:B---3--:R-:W-:-:S04]  /*1fb0*/  FFMA R21, R0, R21, -R15 ;  /* 0x0000001500157223 */ /* 0x008fc8000000080f */
[----:B------:R-:W1:Y:S01]  /*1fc0*/  FCHK P0, R21, R8 ;  /* 0x0000000815007302 */ /* 0x000e620000000000 */
[----:B0-----:R-:W-:-:S04]  /*1fd0*/  FFMA R6, -R8, R11, 1 ;  /* 0x3f80000008067423 */ /* 0x001fc8000000010b */
[----:B------:R-:W-:-:S04]  /*1fe0*/  FFMA R6, R11, R6, R11 ;  /* 0x000000060b067223 */ /* 0x000fc8000000000b */
[----:B------:R-:W-:-:S04]  /*1ff0*/  FFMA R11, R21, R6, RZ ;  /* 0x00000006150b7223 */ /* 0x000fc800000000ff */
[----:B------:R-:W-:-:S04]  /*2000*/  FFMA R0, -R8, R11, R21 ;  /* 0x0000000b08007223 */ /* 0x000fc80000000115 */
[----:B------:R-:W-:Y:S01]  /*2010*/  FFMA R6, R6, R0, R11 ;  /* 0x0000000006067223 */ /* 0x000fe2000000000b */
[----:B-1----:R-:W-:Y:S06]  /*2020*/  @!P0 BRA `(.L_x_35) ;  /* 0x0000000000108947 */ /* 0x002fec0003800000 */
[----:B------:R-:W-:Y:S01]  /*2030*/  IMAD.MOV.U32 R19, RZ, RZ, R8 ;  /* 0x000000ffff137224 */ /* 0x000fe200078e0008 */
[----:B------:R-:W-:-:S07]  /*2040*/  MOV R14, 0x2060 ;  /* 0x00002060000e7802 */ /* 0x000fce0000000f00 */
[----:B------:R-:W-:Y:S05]  /*2050*/  CALL.REL.NOINC `($__internal_0_$__cuda_sm3x_div_rn_noftz_f32_slowpath) ;  /* 0x00000000007c7944 */ /* 0x000fea0003c00000 */
[----:B------:R-:W-:-:S07]  /*2060*/  MOV R6, R0 ;  /* 0x0000000000067202 */ /* 0x000fce0000000f00 */
.L_x_35:
[----:B------:R-:W-:Y:S05]  /*2070*/  BSYNC.RECONVERGENT B3 ;  /* 0x0000000000037941 */ /* 0x000fea0003800200 */
.L_x_34:
[----:B------:R-:W-:Y:S01]  /*2080*/  STS [R3+0x8], R6 ;  /* 0x0000080603007388 */ /* 0x000fe20000000800 */
[----:B------:R-:W0:Y:S01]  /*2090*/  MUFU.RCP R13, R8 ;  /* 0x00000008000d7308 */ /* 0x000e220000001000 */
[----:B------:R-:W-:Y:S02]  /*20a0*/  BSSY.RECONVERGENT B3, `(.L_x_36) ;  /* 0x0000011000037945 */ /* 0x000fe40003800200 */
[----:B------:R-:W-:Y:S04]  /*20b0*/  LDS R5, [R5+0x8] ;  /* 0x0000080005057984 */ /* 0x000fe80000000800 */
[----:B------:R-:W1:Y:S04]  /*20c0*/  LDS R0, [R9] ;  /* 0x0000000009007984 */ /* 0x000e680000000800 */
[----:B------:R-:W-:Y:S04]  /*20d0*/  LDS R2, [R2+0x8] ;  /* 0x0000080002027984 */ /* 0x000fe80000000800 */
[----:B------:R-:W2:Y:S01]  /*20e0*/  LDS R7, [R7+0x4] ;  /* 0x0000040007077984 */ /* 0x000ea20000000800 */
[----:B-1----:R-:W-:Y:S01]  /*20f0*/  FMUL R11, R5, R0 ;  /* 0x00000000050b7220 */ /* 0x002fe20000400000 */
[----:B0-----:R-:W-:-:S04]  /*2100*/  FFMA R0, -R8, R13, 1 ;  /* 0x3f80000008007423 */ /* 0x001fc8000000010d */
[----:B------:R-:W-:Y:S01]  /*2110*/  FFMA R0, R13, R0, R13 ;  /* 0x000000000d007223 */ /* 0x000fe2000000000d */
[----:B--2---:R-:W-:-:S04]  /*2120*/  FFMA R21, R2, R7, -R11 ;  /* 0x0000000702157223 */ /* 0x004fc8000000080b */
[----:B------:R-:W0:Y:S01]  /*2130*/  FCHK P0, R21, R8 ;  /* 0x0000000815007302 */ /* 0x000e220000000000 */
[----:B------:R-:W-:-:S04]  /*2140*/  FFMA R11, R0, R21, RZ ;  /* 0x00000015000b7223 */ /* 0x000fc800000000ff */
[----:B------:R-:W-:-:S04]  /*2150*/  FFMA R6, -R8, R11, R21 ;  /* 0x0000000b08067223 */ /* 0x000fc80000000115 */
[----:B------:R-:W-:Y:S01]  /*2160*/  FFMA R0, R0, R6, R11 ;  /* 0x0000000600007223 */ /* 0x000fe2000000000b */
[----:B0-----:R-:W-:Y:S06]  /*2170*/  @!P0 BRA `(.L_x_37) ;  /* 0x00000000000c8947 */ /* 0x001fec0003800000 */
[----:B------:R-:W-:Y:S02]  /*2180*/  MOV R19, R8 ;  /* 0x0000000800137202 */ /* 0x000fe40000000f00 */
[----:B------:R-:W-:-:S07]  /*2190*/  MOV R14, 0x21b0 ;  /* 0x000021b0000e7802 */ /* 0x000fce0000000f00 */
[----:B------:R-:W-:Y:S05]  /*21a0*/  CALL.REL.NOINC `($__internal_0_$__cuda_sm3x_div_rn_noftz_f32_slowpath) ;  /* 0x0000000000287944 */ /* 0x000fea0003c00000 */
.L_x_37:
[----:B------:R-:W-:Y:S05]  /*21b0*/  BSYNC.RECONVERGENT B3 ;  /* 0x0000000000037941 */ /* 0x000fea0003800200 */
.L_x_36:
[----:B------:R-:W-:-:S05]  /*21c0*/  LEA R5, R4, R3, 0x2 ;  /* 0x0000000304057211 */ /* 0x000fca00078e10ff */
[----:B------:R0:W-:Y:S02]  /*21d0*/  STS [R5+0x8], R0 ;  /* 0x0000080005007388 */ /* 0x0001e40000000800 */
.L_x_33:
[----:B------:R-:W-:Y:S05]  /*21e0*/  BSYNC.RECONVERGENT B2 ;  /* 0x0000000000027941 */ /* 0x000fea0003800200 */
.L_x_32:
[----:B------:R-:W-:Y:S08]  /*21f0*/  BAR.SYNC.DEFER_BLOCKING 0x0 ;  /* 0x0000000000007b1d */ /* 0x000ff00000010000 */
[----:B0123--:R-:W0:Y:S01]  /*2200*/  LDC.64 R4, c[0x0][0x3a0] ;  /* 0x0000e800ff047b82 */ /* 0x00fe220000000a00 */
[----:B------:R-:W1:Y:S01]  /*2210*/  LDS R3, [R3+0x8] ;  /* 0x0000080003037984 */ /* 0x000e620000000800 */
[----:B0-----:R-:W-:-:S05]  /*2220*/  IMAD.WIDE R12, R12, 0x4, R4 ;  /* 0x000000040c0c7825 */ /* 0x001fca00078e0204 */
[----:B-1----:R-:W-:Y:S01]  /*2230*/  STG.E desc[UR8][R12.64], R3 ;  /* 0x000000030c007986 */ /* 0x002fe2000c101908 */
[----:B------:R-:W-:Y:S05]  /*2240*/  EXIT ;  /* 0x000000000000794d */ /* 0x000fea0003800000 */
        .weak           $__internal_0_$__cuda_sm3x_div_rn_noftz_f32_slowpath
        .type           $__internal_0_$__cuda_sm3x_div_rn_noftz_f32_slowpath,@function
        .size           $__internal_0_$__cuda_sm3x_div_rn_noftz_f32_slowpath,(.L_x_82 - $__internal_0_$__cuda_sm3x_div_rn_noftz_f32_slowpath)
$__internal_0_$__cuda_sm3x_div_rn_noftz_f32_slowpath:
[----:B------:R-:W-:Y:S01]  /*2250*/  SHF.R.U32.HI R15, RZ, 0x17, R19 ;  /* 0x00000017ff0f7819 */ /* 0x000fe20000011613 */
[----:B------:R-:W-:Y:S01]  /*2260*/  BSSY.RECONVERGENT B0, `(.L_x_38) ;  /* 0x0000062000007945 */ /* 0x000fe20003800200 */
[----:B------:R-:W-:Y:S02]  /*2270*/  SHF.R.U32.HI R18, RZ, 0x17, R21 ;  /* 0x00000017ff127819 */ /* 0x000fe40000011615 */
[----:B------:R-:W-:Y:S02]  /*2280*/  LOP3.LUT R15, R15, 0xff, RZ, 0xc0, !PT ;  /* 0x000000ff0f0f7812 */ /* 0x000fe400078ec0ff */
[----:B------:R-:W-:Y:S02]  /*2290*/  LOP3.LUT R18, R18, 0xff, RZ, 0xc0, !PT ;  /* 0x000000ff12127812 */ /* 0x000fe400078ec0ff */
[----:B------:R-:W-:-:S03]  /*22a0*/  IADD3 R0, PT, PT, R15, -0x1, RZ ;  /* 0xffffffff0f007810 */ /* 0x000fc60007ffe0ff */
[----:B------:R-:W-:Y:S01]  /*22b0*/  VIADD R17, R18, 0xffffffff ;  /* 0xffffffff12117836 */ /* 0x000fe20000000000 */
[----:B------:R-:W-:-:S04]  /*22c0*/  ISETP.GT.U32.AND P0, PT, R0, 0xfd, PT ;  /* 0x000000fd0000780c */ /* 0x000fc80003f04070 */
[----:B------:R-:W-:-:S13]  /*22d0*/  ISETP.GT.U32.OR P0, PT, R17, 0xfd, P0 ;  /* 0x000000fd1100780c */ /* 0x000fda0000704470 */
[----:B------:R-:W-:Y:S01]  /*22e0*/  @!P0 MOV R16, RZ ;  /* 0x000000ff00108202 */ /* 0x000fe20000000f00 */
[----:B------:R-:W-:Y:S06]  /*22f0*/  @!P0 BRA `(.L_x_39) ;  /* 0x00000000005c8947 */ /* 0x000fec0003800000 */
[----:B------:R-:W-:Y:S02]  /*2300*/  FSETP.GTU.FTZ.AND P0, PT, |R21|, +INF , PT ;  /* 0x7f8000001500780b */ /* 0x000fe40003f1c200 */
[----:B------:R-:W-:-:S04]  /*2310*/  FSETP.GTU.FTZ.AND P1, PT, |R19|, +INF , PT ;  /* 0x7f8000001300780b */ /* 0x000fc80003f3c200 */
[----:B------:R-:W-:-:S13]  /*2320*/  PLOP3.LUT P0, PT, P0, P1, PT, 0xf8, 0x8f ;  /* 0x00000000008f781c */ /* 0x000fda0000703f70 */
[----:B------:R-:W-:Y:S05]  /*2330*/  @P0 BRA `(.L_x_40) ;  /* 0x00000004004c0947 */ /* 0x000fea0003800000 */
[----:B------:R-:W-:-:S13]  /*2340*/  LOP3.LUT P0, RZ, R19, 0x7fffffff, R21, 0xc8, !PT ;  /* 0x7fffffff13ff7812 */ /* 0x000fda000780c815 */
[----:B------:R-:W-:Y:S05]  /*2350*/  @!P0 BRA `(.L_x_41) ;  /* 0x00000004003c8947 */ /* 0x000fea0003800000 */
[----:B------:R-:W-:Y:S02]  /*2360*/  FSETP.NEU.FTZ.AND P2, PT, |R21|, +INF , PT ;  /* 0x7f8000001500780b */ /* 0x000fe40003f5d200 */
[----:B------:R-:W-:Y:S02]  /*2370*/  FSETP.NEU.FTZ.AND P1, PT, |R19|, +INF , PT ;  /* 0x7f8000001300780b */ /* 0x000fe40003f3d200 */
[----:B------:R-:W-:-:S11]  /*2380*/  FSETP.NEU.FTZ.AND P0, PT, |R21|, +INF , PT ;  /* 0x7f8000001500780b */ /* 0x000fd60003f1d200 */
[----:B------:R-:W-:Y:S05]  /*2390*/  @!P1 BRA !P2, `(.L_x_41) ;  /* 0x00000004002c9947 */ /* 0x000fea0005000000 */
[----:B------:R-:W-:-:S04]  /*23a0*/  LOP3.LUT P2, RZ, R21, 0x7fffffff, RZ, 0xc0, !PT ;  /* 0x7fffffff15ff7812 */ /* 0x000fc8000784c0ff */
[----:B------:R-:W-:-:S13]  /*23b0*/  PLOP3.LUT P1, PT, P1, P2, PT, 0x2f, 0xf2 ;  /* 0x0000000000f2781c */ /* 0x000fda0000f24577 */
[----:B------:R-:W-:Y:S05]  /*23c0*/  @P1 BRA `(.L_x_42) ;  /* 0x0000000400181947 */ /* 0x000fea0003800000 */
[----:B------:R-:W-:-:S04]  /*23d0*/  LOP3.LUT P1, RZ, R19, 0x7fffffff, RZ, 0xc0, !PT ;  /* 0x7fffffff13ff7812 */ /* 0x000fc8000782c0ff */
[----:B------:R-:W-:-:S13]  /*23e0*/  PLOP3.LUT P0, PT, P0, P1, PT, 0x2f, 0xf2 ;  /* 0x0000000000f2781c */ /* 0x000fda0000702577 */
[----:B------:R-:W-:Y:S05]  /*23f0*/  @P0 BRA `(.L_x_43) ;  /* 0x0000000400000947 */ /* 0x000fea0003800000 */
[----:B------:R-:W-:Y:S02]  /*2400*/  ISETP.GE.AND P0, PT, R17, RZ, PT ;  /* 0x000000ff1100720c */ /* 0x000fe40003f06270 */
[----:B------:R-:W-:-:S11]  /*2410*/  ISETP.GE.AND P1, PT, R0, RZ, PT ;  /* 0x000000ff0000720c */ /* 0x000fd60003f26270 */
[----:B------:R-:W-:Y:S01]  /*2420*/  @P0 MOV R16, RZ ;  /* 0x000000ff00100202 */ /* 0x000fe20000000f00 */
[----:B------:R-:W-:Y:S01]  /*2430*/  @!P0 FFMA R21, R21, 1.84467440737095516160e+19, RZ ;  /* 0x5f80000015158823 */ /* 0x000fe200000000ff */
[----:B------:R-:W-:Y:S01]  /*2440*/  @!P0 MOV R16, 0xffffffc0 ;  /* 0xffffffc000108802 */ /* 0x000fe20000000f00 */
[----:B------:R-:W-:-:S03]  /*2450*/  @!P1 FFMA R19, R19, 1.84467440737095516160e+19, RZ ;  /* 0x5f80000013139823 */ /* 0x000fc600000000ff */
[----:B------:R-:W-:-:S07]  /*2460*/  @!P1 IADD3 R16, PT, PT, R16, 0x40, RZ ;  /* 0x0000004010109810 */ /* 0x000fce0007ffe0ff */
.L_x_39:
[----:B------:R-:W-:Y:S01]  /*2470*/  LEA R24, R15, 0xc0800000, 0x17 ;  /* 0xc08000000f187811 */ /* 0x000fe200078eb8ff */
[----:B------:R-:W-:Y:S01]  /*2480*/  BSSY.RECONVERGENT B1, `(.L_x_44) ;  /* 0x0000036000017945 */ /* 0x000fe20003800200 */
[----:B------:R-:W-:-:S03]  /*2490*/  IADD3 R18, PT, PT, R18, -0x7f, RZ ;  /* 0xffffff8112127810 */ /* 0x000fc60007ffe0ff */
[----:B------:R-:W-:Y:S02]  /*24a0*/  IMAD.IADD R24, R19, 0x1, -R24 ;  /* 0x0000000113187824 */ /* 0x000fe400078e0a18 */
[----:B------:R-:W-:Y:S02]  /*24b0*/  IMAD R0, R18, -0x800000, R21 ;  /* 0xff80000012007824 */ /* 0x000fe400078e0215 */
[----:B------:R-:W0:Y:S01]  /*24c0*/  MUFU.RCP R20, R24 ;  /* 0x0000001800147308 */ /* 0x000e220000001000 */
[----:B------:R-:W-:-:S04]  /*24d0*/  FADD.FTZ R17, -R24, -RZ ;  /* 0x800000ff18117221 */ /* 0x000fc80000010100 */
[----:B0-----:R-:W-:-:S04]  /*24e0*/  FFMA R19, R20, R17, 1 ;  /* 0x3f80000014137423 */ /* 0x001fc80000000011 */
[----:B------:R-:W-:-:S04]  /*24f0*/  FFMA R19, R20, R19, R20 ;  /* 0x0000001314137223 */ /* 0x000fc80000000014 */
[----:B------:R-:W-:-:S04]  /*2500*/  FFMA R20, R0, R19, RZ ;  /* 0x0000001300147223 */ /* 0x000fc800000000ff */
[----:B------:R-:W-:-:S04]  /*2510*/  FFMA R21, R17, R20, R0 ;  /* 0x0000001411157223 */ /* 0x000fc80000000000 */
[----:B------:R-:W-:Y:S01]  /*2520*/  FFMA R20, R19, R21, R20 ;  /* 0x0000001513147223 */ /* 0x000fe20000000014 */
[----:B------:R-:W-:-:S03]  /*2530*/  IADD3 R21, PT, PT, R18, 0x7f, -R15 ;  /* 0x0000007f12157810 */ /* 0x000fc60007ffe80f */
[----:B------:R-:W-:Y:S01]  /*2540*/  FFMA R17, R17, R20, R0 ;  /* 0x0000001411117223 */ /* 0x000fe20000000000 */
[----:B------:R-:W-:-:S03]  /*2550*/  IADD3 R21, PT, PT, R21, R16, RZ ;  /* 0x0000001015157210 */ /* 0x000fc60007ffe0ff */
[----:B------:R-:W-:-:S05]  /*2560*/  FFMA R0, R19, R17, R20 ;  /* 0x0000001113007223 */ /* 0x000fca0000000014 */
[----:B------:R-:W-:-:S04]  /*2570*/  SHF.R.U32.HI R15, RZ, 0x17, R0 ;  /* 0x00000017ff0f7819 */ /* 0x000fc80000011600 */
[----:B------:R-:W-:-:S04]  /*2580*/  LOP3.LUT R16, R15, 0xff, RZ, 0xc0, !PT ;  /* 0x000000ff0f107812 */ /* 0x000fc800078ec0ff */
[----:B------:R-:W-:-:S04]  /*2590*/  IADD3 R15, PT, PT, R16, R21, RZ ;  /* 0x00000015100f7210 */ /* 0x000fc80007ffe0ff */
[----:B------:R-:W-:-:S04]  /*25a0*/  IADD3 R16, PT, PT, R15, -0x1, RZ ;  /* 0xffffffff0f107810 */ /* 0x000fc80007ffe0ff */
[----:B------:R-:W-:-:S13]  /*25b0*/  ISETP.GE.U32.AND P0, PT, R16, 0xfe, PT ;  /* 0x000000fe1000780c */ /* 0x000fda0003f06070 */
[----:B------:R-:W-:Y:S05]  /*25c0*/  @!P0 BRA `(.L_x_45) ;  /* 0x0000000000808947 */ /* 0x000fea0003800000 */
[----:B------:R-:W-:-:S13]  /*25d0*/  ISETP.GT.AND P0, PT, R15, 0xfe, PT ;  /* 0x000000fe0f00780c */ /* 0x000fda0003f04270 */
[----:B------:R-:W-:Y:S05]  /*25e0*/  @P0 BRA `(.L_x_46) ;  /* 0x00000000006c0947 */ /* 0x000fea0003800000 */
[----:B------:R-:W-:-:S13]  /*25f0*/  ISETP.GE.AND P0, PT, R15, 0x1, PT ;  /* 0x000000010f00780c */ /* 0x000fda0003f06270 */
[----:B------:R-:W-:Y:S05]  /*2600*/  @P0 BRA `(.L_x_47) ;  /* 0x0000000000740947 */ /* 0x000fea0003800000 */
[----:B------:R-:W-:Y:S02]  /*2610*/  ISETP.GE.AND P0, PT, R15, -0x18, PT ;  /* 0xffffffe80f00780c */ /* 0x000fe40003f06270 */
[----:B------:R-:W-:-:S11]  /*2620*/  LOP3.LUT R0, R0, 0x80000000, RZ, 0xc0, !PT ;  /* 0x8000000000007812 */ /* 0x000fd600078ec0ff */
[----:B------:R-:W-:Y:S05]  /*2630*/  @!P0 BRA `(.L_x_47) ;  /* 0x0000000000688947 */ /* 0x000fea0003800000 */
[CCC-:B------:R-:W-:Y:S01]  /*2640*/  FFMA.RZ R16, R19.reuse, R17.reuse, R20.reuse ;  /* 0x0000001113107223 */ /* 0x1c0fe2000000c014 */
[CCC-:B------:R-:W-:Y:S01]  /*2650*/  FFMA.RP R18, R19.reuse, R17.reuse, R20.reuse ;  /* 0x0000001113127223 */ /* 0x1c0fe20000008014 */
[----:B------:R-:W-:Y:S01]  /*2660*/  FFMA.RM R19, R19, R17, R20 ;  /* 0x0000001113137223 */ /* 0x000fe20000004014 */
[C---:B------:R-:W-:Y:S01]  /*2670*/  VIADD R17, R15.reuse, 0x20 ;  /* 0x000000200f117836 */ /* 0x040fe20000000000 */
[C---:B------:R-:W-:Y:S02]  /*2680*/  ISETP.NE.AND P2, PT, R15.reuse, RZ, PT ;  /* 0x000000ff0f00720c */ /* 0x040fe40003f45270 */
[----:B------:R-:W-:Y:S02]  /*2690*/  LOP3.LUT R16, R16, 0x7fffff, RZ, 0xc0, !PT ;  /* 0x007fffff10107812 */ /* 0x000fe400078ec0ff */
[----:B------:R-:W-:Y:S02]  /*26a0*/  ISETP.NE.AND P1, PT, R15, RZ, PT ;  /* 0x000000ff0f00720c */ /* 0x000fe40003f25270 */
[----:B------:R-:W-:-:S02]  /*26b0*/  LOP3.LUT R16, R16, 0x800000, RZ, 0xfc, !PT ;  /* 0x0080000010107812 */ /* 0x000fc400078efcff */
[----:B------:R-:W-:Y:S02]  /*26c0*/  IADD3 R15, PT, PT, -R15, RZ, RZ ;  /* 0x000000ff0f0f7210 */ /* 0x000fe40007ffe1ff */
[----:B------:R-:W-:Y:S02]  /*26d0*/  SHF.L.U32 R17, R16, R17, RZ ;  /* 0x0000001110117219 */ /* 0x000fe400000006ff */
[----:B------:R-:W-:Y:S02]  /*26e0*/  FSETP.NEU.FTZ.AND P0, PT, R18, R19, PT ;  /* 0x000000131200720b */ /* 0x000fe40003f1d000 */
[----:B------:R-:W-:Y:S02]  /*26f0*/  SEL R15, R15, RZ, P2 ;  /* 0x000000ff0f0f7207 */ /* 0x000fe40001000000 */
[----:B------:R-:W-:Y:S02]  /*2700*/  ISETP.NE.AND P1, PT, R17, RZ, P1 ;  /* 0x000000ff1100720c */ /* 0x000fe40000f25270 */
[----:B------:R-:W-:-:S02]  /*2710*/  SHF.R.U32.HI R18, RZ, R15, R16 ;  /* 0x0000000fff127219 */ /* 0x000fc40000011610 */
[----:B------:R-:W-:Y:S02]  /*2720*/  PLOP3.LUT P0, PT, P0, P1, PT, 0xf8, 0x8f ;  /* 0x00000000008f781c */ /* 0x000fe40000703f70 */
[----:B------:R-:W-:Y:S02]  /*2730*/  SHF.R.U32.HI R16, RZ, 0x1, R18 ;  /* 0x00000001ff107819 */ /* 0x000fe40000011612 */
[----:B------:R-:W-:-:S04]  /*2740*/  SEL R15, RZ, 0x1, !P0 ;  /* 0x00000001ff0f7807 */ /* 0x000fc80004000000 */
[----:B------:R-:W-:-:S04]  /*2750*/  LOP3.LUT R15, R15, 0x1, R16, 0xf8, !PT ;  /* 0x000000010f0f7812 */ /* 0x000fc800078ef810 */
[----:B------:R-:W-:-:S04]  /*2760*/  LOP3.LUT R15, R15, R18, RZ, 0xc0, !PT ;  /* 0x000000120f0f7212 */ /* 0x000fc800078ec0ff */
[----:B------:R-:W-:-:S04]  /*2770*/  IADD3 R15, PT, PT, R16, R15, RZ ;  /* 0x0000000f100f7210 */ /* 0x000fc80007ffe0ff */
[----:B------:R-:W-:Y:S01]  /*2780*/  LOP3.LUT R0, R15, R0, RZ, 0xfc, !PT ;  /* 0x000000000f007212 */ /* 0x000fe200078efcff */
[----:B------:R-:W-:Y:S06]  /*2790*/  BRA `(.L_x_47) ;  /* 0x0000000000107947 */ /* 0x000fec0003800000 */
.L_x_46:
[----:B------:R-:W-:-:S04]  /*27a0*/  LOP3.LUT R0, R0, 0x80000000, RZ, 0xc0, !PT ;  /* 0x8000000000007812 */ /* 0x000fc800078ec0ff */
[----:B------:R-:W-:Y:S01]  /*27b0*/  LOP3.LUT R0, R0, 0x7f800000, RZ, 0xfc, !PT ;  /* 0x7f80000000007812 */ /* 0x000fe200078efcff */
[----:B------:R-:W-:Y:S06]  /*27c0*/  BRA `(.L_x_47) ;  /* 0x0000000000047947 */ /* 0x000fec0003800000 */
.L_x_45:
[----:B------:R-:W-:-:S07]  /*27d0*/  LEA R0, R21, R0, 0x17 ;  /* 0x0000000015007211 */ /* 0x000fce00078eb8ff */
.L_x_47:
[----:B------:R-:W-:Y:S05]  /*27e0*/  BSYNC.RECONVERGENT B1 ;  /* 0x0000000000017941 */ /* 0x000fea0003800200 */
.L_x_44:
[----:B------:R-:W-:Y:S05]  /*27f0*/  BRA `(.L_x_48) ;  /* 0x0000000000207947 */ /* 0x000fea0003800000 */
.L_x_43:
[----:B------:R-:W-:-:S04]  /*2800*/  LOP3.LUT R19, R19, 0x80000000, R21, 0x48, !PT ;  /* 0x8000000013137812 */ /* 0x000fc800078e4815 */
[----:B------:R-:W-:Y:S01]  /*2810*/  LOP3.LUT R0, R19, 0x7f800000, RZ, 0xfc, !PT ;  /* 0x7f80000013007812 */ /* 0x000fe200078efcff */
[----:B------:R-:W-:Y:S06]  /*2820*/  BRA `(.L_x_48) ;  /* 0x0000000000147947 */ /* 0x000fec0003800000 */
.L_x_42:
[----:B------:R-:W-:Y:S01]  /*2830*/  LOP3.LUT R0, R19, 0x80000000, R21, 0x48, !PT ;  /* 0x8000000013007812 */ /* 0x000fe200078e4815 */
[----:B------:R-:W-:Y:S06]  /*2840*/  BRA `(.L_x_48) ;  /* 0x00000000000c7947 */ /* 0x000fec0003800000 */
.L_x_41:
[----:B------:R-:W0:Y:S01]  /*2850*/  MUFU.RSQ R0, -QNAN ;  /* 0xffc0000000007908 */ /* 0x000e220000001400 */
[----:B------:R-:W-:Y:S05]  /*2860*/  BRA `(.L_x_48) ;  /* 0x0000000000047947 */ /* 0x000fea0003800000 */
.L_x_40:
[----:B------:R-:W-:-:S07]  /*2870*/  FADD.FTZ R0, R21, R19 ;  /* 0x0000001315007221 */ /* 0x000fce0000010000 */
.L_x_48:
[----:B------:R-:W-:Y:S05]  /*2880*/  BSYNC.RECONVERGENT B0 ;  /* 0x0000000000007941 */ /* 0x000fea0003800200 */
.L_x_38:
[----:B------:R-:W-:-:S04]  /*2890*/  HFMA2 R15, -RZ, RZ, 0, 0 ;  /* 0x00000000ff0f7431 */ /* 0x000fc800000001ff */
[----:B0-----:R-:W-:Y:S05]  /*28a0*/  RET.REL.NODEC R14 `(_Z22pcr_branch_free_kernelPKfS0_S0_S0_Pfiii) ;  /* 0xffffffd40ed47950 */ /* 0x001fea0003c3ffff */
.L_x_49:
[----:B------:R-:W-:-:S00]  /*28b0*/  BRA `(.L_x_49) ;  /* 0xfffffffc00fc7947 */ /* 0x000fc0000383ffff */
[----:B------:R-:W-:-:S00]  /*28c0*/  NOP ;  /* 0x0000000000007918 */ /* 0x000fc00000000000 */
        /* <DEDUP_REMOVED lines=11> */
.L_x_82:


//--------------------- .text._Z24pcr_small_systems_kernelPKfS0_S0_S0_Pfiii --------------------------
	.section	.text._Z24pcr_small_systems_kernelPKfS0_S0_S0_Pfiii,"ax",@progbits
	.align	128
        .global         _Z24pcr_small_systems_kernelPKfS0_S0_S0_Pfiii
        .type           _Z24pcr_small_systems_kernelPKfS0_S0_S0_Pfiii,@function
        .size           _Z24pcr_small_systems_kernelPKfS0_S0_S0_Pfiii,(.L_x_83 - _Z24pcr_small_systems_kernelPKfS0_S0_S0_Pfiii)
        .other          _Z24pcr_small_systems_kernelPKfS0_S0_S0_Pfiii,@"STO_CUDA_ENTRY STV_DEFAULT"
_Z24pcr_small_systems_kernelPKfS0_S0_S0_Pfiii:
.text._Z24pcr_small_systems_kernelPKfS0_S0_S0_Pfiii:
        /* <DEDUP_REMOVED lines=10> */
[----:B--2---:R-:W-:-:S06]  /*00a0*/  IMAD.WIDE R2, R5, 0x4, R2 ;  /* 0x0000000405027825 */ /* 0x004fcc00078e0202 */
        /* <DEDUP_REMOVED lines=12> */
[----:B------:R-:W-:-:S05]  /*0170*/  LEA R10, R11, R12, 0x2 ;  /* 0x0000000c0b0a7211 */ /* 0x000fca00078e10ff */
[----:B------:R-:W-:Y:S01]  /*0180*/  VIADD R8, R10, 0x4 ;  /* 0x000000040a087836 */ /* 0x000fe20000000000 */
[C---:B------:R-:W-:Y:S01]  /*0190*/  LEA R15, R17.reuse, UR4, 0x2 ;  /* 0x00000004110f7c11 */ /* 0x040fe2000f8e10ff */
[----:B-1----:R-:W-:-:S03]  /*01a0*/  IMAD R7, R17, 0x4, R12 ;  /* 0x0000000411077824 */ /* 0x002fc600078e020c */
[----:B------:R-:W-:Y:S02]  /*01b0*/  LEA R8, R11, R8, 0x2 ;  /* 0x000000080b087211 */ /* 0x000fe400078e10ff */
[----:B------:R-:W-:-:S03]  /*01c0*/  LEA R13, R17, R10, 0x2 ;  /* 0x0000000a110d7211 */ /* 0x000fc600078e10ff */
[----:B------:R-:W-:Y:S01]  /*01d0*/  IMAD R9, R17, 0x4, R8 ;  /* 0x0000000411097824 */ /* 0x000fe200078e0208 */
[----:B0-----:R-:W-:Y:S01]  /*01e0*/  UISETP.GE.AND UP0, UPT, UR5, 0x1, UPT ;  /* 0x000000010500788c */ /* 0x001fe2000bf06270 */
[----:B------:R-:W-:Y:S02]  /*01f0*/  HFMA2 R4, -RZ, RZ, 0, 5.9604644775390625e-08 ;  /* 0x00000001ff047431 */ /* 0x000fe400000001ff */
[----:B------:R-:W-:Y:S01]  /*0200*/  VIADD R6, R9, 0x4 ;  /* 0x0000000409067836 */ /* 0x000fe20000000000 */
[----:B--2---:R0:W-:Y:S04]  /*0210*/  STS [R15], R2 ;  /* 0x000000020f007388 */ /* 0x0041e80000000800 */
[----:B---3--:R0:W-:Y:S04]  /*0220*/  STS [R7+0x4], R0 ;  /* 0x0000040007007388 */ /* 0x0081e80000000800 */
[----:B----4-:R0:W-:Y:S04]  /*0230*/  STS [R13+0x8], R18 ;  /* 0x000008120d007388 */ /* 0x0101e80000000800 */
[----:B-----5:R0:W-:Y:S01]  /*0240*/  STS [R9+0x8], R20 ;  /* 0x0000081409007388 */ /* 0x0201e20000000800 */
[----:B------:R-:W-:Y:S06]  /*0250*/  BAR.SYNC.DEFER_BLOCKING 0x0 ;  /* 0x0000000000007b1d */ /* 0x000fec0000010000 */
[----:B------:R-:W-:Y:S05]  /*0260*/  BRA.U !UP0, `(.L_x_50) ;  /* 0x0000000908207547 */ /* 0x000fea000b800000 */
[----:B0-----:R-:W-:Y:S01]  /*0270*/  LOP3.LUT R0, RZ, R17, RZ, 0x33, !PT ;  /* 0x00000011ff007212 */ /* 0x001fe200078e33ff */
[----:B------:R-:W-:Y:S01]  /*0280*/  UIADD3 UR5, UPT, UPT, -UR5, URZ, URZ ;  /* 0x000000ff05057290 */ /* 0x000fe2000fffe1ff */
[----:B------:R-:W-:-:S03]  /*0290*/  MOV R4, 0x1 ;  /* 0x0000000100047802 */ /* 0x000fc60000000f00 */
[----:B------:R-:W-:-:S08]  /*02a0*/  IMAD.IADD R11, R0, 0x1, R11 ;  /* 0x00000001000b7824 */ /* 0x000fd000078e020b */
.L_x_63:
[----:B------:R-:W-:Y:S01]  /*02b0*/  ISETP.GE.U32.AND P0, PT, R17, R4, PT ;  /* 0x000000041100720c */ /* 0x000fe20003f06070 */
[----:B------:R-:W-:-:S12]  /*02c0*/  BSSY.RECONVERGENT B0, `(.L_x_51) ;  /* 0x0000078000007945 */ /* 0x000fd80003800200 */
[----:B-1----:R-:W-:Y:S05]  /*02d0*/  @P0 BRA `(.L_x_52) ;  /* 0x0000000000780947 */ /* 0x002fea0003800000 */
        /* <DEDUP_REMOVED lines=14> */
[----:B------:R-:W-:Y:S05]  /*03c0*/  CALL.REL.NOINC `($__internal_1_$__cuda_sm3x_div_rn_noftz_f32_slowpath) ;  /* 0x0000000800c07944 */ /* 0x000fea0003c00000 */
[----:B------:R-:W-:-:S07]  /*03d0*/  MOV R3, R0 ;  /* 0x0000000000037202 */ /* 0x000fce0000000f00 */
.L_x_54:
[----:B------:R-:W-:Y:S05]  /*03e0*/  BSYNC.RECONVERGENT B1 ;  /* 0x0000000000017941 */ /* 0x000fea0003800200 */
.L_x_53:
[C---:B------:R-:W-:Y:S01]  /*03f0*/  LEA R21, R4.reuse, R9, 0x2 ;  /* 0x0000000904157211 */ /* 0x040fe200078e10ff */
[C---:B------:R-:W-:Y:S01]  /*0400*/  IMAD R2, R4.reuse, 0x4, R15 ;  /* 0x0000000404027824 */ /* 0x040fe200078e020f */
[----:B------:R-:W-:Y:S01]  /*0410*/  LDS R0, [R7+0x4] ;  /* 0x0000040007007984 */ /* 0x000fe20000000800 */
[----:B------:R-:W-:Y:S02]  /*0420*/  IMAD R20, R4, 0x4, R13 ;  /* 0x0000000404147824 */ /* 0x000fe400078e020d */
[----:B------:R-:W-:Y:S01]  /*0430*/  HFMA2 R18, -RZ, RZ, 0, 0 ;  /* 0x00000000ff127431 */ /* 0x000fe200000001ff */
[----:B------:R-:W-:Y:S04]  /*0440*/  LDS R14, [R9+0x8] ;  /* 0x00000800090e7984 */ /* 0x000fe80000000800 */
[----:B------:R-:W0:Y:S04]  /*0450*/  LDS R19, [R2] ;  /* 0x0000000002137984 */ /* 0x000e280000000800 */
[----:B------:R-:W1:Y:S04]  /*0460*/  LDS R21, [R21+0x8] ;  /* 0x0000080015157984 */ /* 0x000e680000000800 */
[----:B------:R-:W2:Y:S01]  /*0470*/  LDS R16, [R20+0x8] ;  /* 0x0000080014107984 */ /* 0x000ea20000000800 */
[-C--:B0-----:R-:W-:Y:S01]  /*0480*/  FFMA R0, R19, -R3.reuse, R0 ;  /* 0x8000000313007223 */ /* 0x081fe20000000000 */
[-C--:B-1----:R-:W-:Y:S01]  /*0490*/  FFMA R14, R21, -R3.reuse, R14 ;  /* 0x80000003150e7223 */ /* 0x082fe2000000000e */
[----:B--2---:R-:W-:Y:S01]  /*04a0*/  FMUL R16, R16, -R3 ;  /* 0x8000000310107220 */ /* 0x004fe20000400000 */
[----:B------:R-:W-:Y:S06]  /*04b0*/  BRA `(.L_x_55) ;  /* 0x0000000400607947 */ /* 0x000fec0003800000 */
.L_x_52:
[----:B------:R-:W-:-:S13]  /*04c0*/  ISETP.GE.AND P0, PT, R11, R4, PT ;  /* 0x000000040b00720c */ /* 0x000fda0003f06270 */
[----:B------:R-:W-:Y:S05]  /*04d0*/  @P0 BRA `(.L_x_56) ;  /* 0x00000000007c0947 */ /* 0x000fea0003800000 */
[----:B------:R-:W-:Y:S01]  /*04e0*/  IMAD.IADD R19, R17, 0x1, -R4 ;  /* 0x0000000111137824 */ /* 0x000fe200078e0a04 */
[----:B------:R-:W-:Y:S01]  /*04f0*/  LDS R0, [R15] ;  /* 0x000000000f007984 */ /* 0x000fe20000000800 */
[----:B------:R-:W-:Y:S03]  /*0500*/  BSSY.RECONVERGENT B1, `(.L_x_57) ;  /* 0x000000f000017945 */ /* 0x000fe60003800200 */
[----:B------:R-:W-:-:S05]  /*0510*/  LEA R2, R19, R12, 0x2 ;  /* 0x0000000c13027211 */ /* 0x000fca00078e10ff */
        /* <DEDUP_REMOVED lines=13> */
.L_x_58:
[----:B------:R-:W-:Y:S05]  /*05f0*/  BSYNC.RECONVERGENT B1 ;  /* 0x0000000000017941 */ /* 0x000fea0003800200 */
.L_x_57:
[C---:B------:R-:W-:Y:S01]  /*0600*/  LEA R21, R19.reuse, R8, 0x2 ;  /* 0x0000000813157211 */ /* 0x040fe200078e10ff */
[C---:B------:R-:W-:Y:S01]  /*0610*/  IMAD R20, R19.reuse, 0x4, R10 ;  /* 0x0000000413147824 */ /* 0x040fe200078e020a */
[----:B------:R-:W-:Y:S01]  /*0620*/  LEA R2, R19, UR4, 0x2 ;  /* 0x0000000413027c11 */ /* 0x000fe2000f8e10ff */
[----:B------:R-:W-:Y:S01]  /*0630*/  LDS R0, [R7+0x4] ;  /* 0x0000040007007984 */ /* 0x000fe20000000800 */
[----:B------:R-:W-:-:S03]  /*0640*/  IMAD.MOV.U32 R16, RZ, RZ, RZ ;  /* 0x000000ffff107224 */ /* 0x000fc600078e00ff */
[----:B------:R-:W-:Y:S04]  /*0650*/  LDS R14, [R9+0x8] ;  /* 0x00000800090e7984 */ /* 0x000fe80000000800 */
[----:B------:R-:W0:Y:S04]  /*0660*/  LDS R19, [R20+0x8] ;  /* 0x0000080014137984 */ /* 0x000e280000000800 */
[----:B------:R-:W1:Y:S04]  /*0670*/  LDS R21, [R21+0x8] ;  /* 0x0000080015157984 */ /* 0x000e680000000800 */
[----:B------:R-:W2:Y:S01]  /*0680*/  LDS R2, [R2] ;  /* 0x0000000002027984 */ /* 0x000ea20000000800 */
[-C--:B0-----:R-:W-:Y:S01]  /*0690*/  FFMA R0, R19, -R3.reuse, R0 ;  /* 0x8000000313007223 */ /* 0x081fe20000000000 */
[-C--:B-1----:R-:W-:Y:S01]  /*06a0*/  FFMA R14, R21, -R3.reuse, R14 ;  /* 0x80000003150e7223 */ /* 0x082fe2000000000e */
[----:B--2---:R-:W-:Y:S01]  /*06b0*/  FMUL R18, R2, -R3 ;  /* 0x8000000302127220 */ /* 0x004fe20000400000 */
[----:B------:R-:W-:Y:S06]  /*06c0*/  BRA `(.L_x_55) ;  /* 0x0000000000dc7947 */ /* 0x000fec0003800000 */
.L_x_56:
[----:B------:R-:W-:Y:S01]  /*06d0*/  IADD3 R19, PT, PT, R17, -R4, RZ ;  /* 0x8000000411137210 */ /* 0x000fe20007ffe0ff */
[----:B------:R-:W-:Y:S01]  /*06e0*/  LDS R0, [R15] ;  /* 0x000000000f007984 */ /* 0x000fe20000000800 */
[----:B------:R-:W-:Y:S03]  /*06f0*/  BSSY.RECONVERGENT B1, `(.L_x_59) ;  /* 0x000000f000017945 */ /* 0x000fe60003800200 */
[----:B------:R-:W-:-:S05]  /*0700*/  IMAD R2, R19, 0x4, R12 ;  /* 0x0000000413027824 */ /* 0x000fca00078e020c */
        /* <DEDUP_REMOVED lines=9> */
[----:B------:R-:W-:Y:S02]  /*07a0*/  MOV R3, R21 ;  /* 0x0000001500037202 */ /* 0x000fe40000000f00 */
[----:B------:R-:W-:-:S07]  /*07b0*/  MOV R16, 0x7d0 ;  /* 0x000007d000107802 */ /* 0x000fce0000000f00 */
[----:B------:R-:W-:Y:S05]  /*07c0*/  CALL.REL.NOINC `($__internal_1_$__cuda_sm3x_div_rn_noftz_f32_slowpath) ;  /* 0x0000000400c07944 */ /* 0x000fea0003c00000 */
[----:B------:R-:W-:-:S07]  /*07d0*/  IMAD.MOV.U32 R14, RZ, RZ, R0 ;  /* 0x000000ffff0e7224 */ /* 0x000fce00078e0000 */
.L_x_60:
[----:B------:R-:W-:Y:S05]  /*07e0*/  BSYNC.RECONVERGENT B1 ;  /* 0x0000000000017941 */ /* 0x000fea0003800200 */
.L_x_59:
[----:B------:R-:W-:Y:S01]  /*07f0*/  LEA R21, R4, R7, 0x2 ;  /* 0x0000000704157211 */ /* 0x000fe200078e10ff */
[----:B------:R-:W-:Y:S01]  /*0800*/  LDS R0, [R13+0x8] ;  /* 0x000008000d007984 */ /* 0x000fe20000000800 */
[----:B------:R-:W-:Y:S04]  /*0810*/  BSSY.RECONVERGENT B1, `(.L_x_61) ;  /* 0x000000e000017945 */ /* 0x000fe80003800200 */
        /* <DEDUP_REMOVED lines=13> */
.L_x_62:
[----:B------:R-:W-:Y:S05]  /*08f0*/  BSYNC.RECONVERGENT B1 ;  /* 0x0000000000017941 */ /* 0x000fea0003800200 */
.L_x_61:
[C---:B------:R-:W-:Y:S01]  /*0900*/  IMAD R22, R19.reuse, 0x4, R10 ;  /* 0x0000000413167824 */ /* 0x040fe200078e020a */
[C---:B------:R-:W-:Y:S01]  /*0910*/  LEA R24, R19.reuse, R8, 0x2 ;  /* 0x0000000813187211 */ /* 0x040fe200078e10ff */
[C---:B------:R-:W-:Y:S01]  /*0920*/  IMAD R25, R4.reuse, 0x4, R15 ;  /* 0x0000000404197824 */ /* 0x040fe200078e020f */
[----:B------:R-:W-:Y:S01]  /*0930*/  LEA R21, R19, UR4, 0x2 ;  /* 0x0000000413157c11 */ /* 0x000fe2000f8e10ff */
[C---:B------:R-:W-:Y:S01]  /*0940*/  IMAD R23, R4.reuse, 0x4, R13 ;  /* 0x0000000404177824 */ /* 0x040fe200078e020d */
[----:B------:R-:W-:Y:S01]  /*0950*/  LEA R20, R4, R9, 0x2 ;  /* 0x0000000904147211 */ /* 0x000fe200078e10ff */
[----:B------:R-:W-:Y:S04]  /*0960*/  LDS R3, [R7+0x4] ;  /* 0x0000040007037984 */ /* 0x000fe80000000800 */
[----:B------:R-:W0:Y:S04]  /*0970*/  LDS R0, [R22+0x8] ;  /* 0x0000080016007984 */ /* 0x000e280000000800 */
[----:B------:R-:W-:Y:S04]  /*0980*/  LDS R19, [R9+0x8] ;  /* 0x0000080009137984 */ /* 0x000fe80000000800 */
[----:B------:R-:W1:Y:S04]  /*0990*/  LDS R18, [R24+0x8] ;  /* 0x0000080018127984 */ /* 0x000e680000000800 */
[----:B------:R-:W2:Y:S04]  /*09a0*/  LDS R21, [R21] ;  /* 0x0000000015157984 */ /* 0x000ea80000000800 */
[----:B------:R-:W3:Y:S04]  /*09b0*/  LDS R16, [R25] ;  /* 0x0000000019107984 */ /* 0x000ee80000000800 */
[----:B------:R-:W4:Y:S04]  /*09c0*/  LDS R20, [R20+0x8] ;  /* 0x0000080014147984 */ /* 0x000f280000000800 */
[----:B------:R-:W5:Y:S01]  /*09d0*/  LDS R23, [R23+0x8] ;  /* 0x0000080017177984 */ /* 0x000f620000000800 */
[-C--:B0-----:R-:W-:Y:S01]  /*09e0*/  FFMA R3, R0, -R14.reuse, R3 ;  /* 0x8000000e00037223 */ /* 0x081fe20000000003 */
[-C--:B-1----:R-:W-:Y:S01]  /*09f0*/  FFMA R19, R18, -R14.reuse, R19 ;  /* 0x8000000e12137223 */ /* 0x082fe20000000013 */
[----:B--2---:R-:W-:-:S02]  /*0a00*/  FMUL R18, R21, -R14 ;  /* 0x8000000e15127220 */ /* 0x004fc40000400000 */
[-C--:B---3--:R-:W-:Y:S01]  /*0a10*/  FFMA R0, R16, -R2.reuse, R3 ;  /* 0x8000000210007223 */ /* 0x088fe20000000003 */
[-C--:B----4-:R-:W-:Y:S01]  /*0a20*/  FFMA R14, R20, -R2.reuse, R19 ;  /* 0x80000002140e7223 */ /* 0x090fe20000000013 */
[----:B-----5:R-:W-:-:S07]  /*0a30*/  FMUL R16, R23, -R2 ;  /* 0x8000000217107220 */ /* 0x020fce0000400000 */
.L_x_55:
[----:B------:R-:W-:Y:S05]  /*0a40*/  BSYNC.RECONVERGENT B0 ;  /* 0x0000000000007941 */ /* 0x000fea0003800200 */
.L_x_51:
[----:B------:R-:W-:Y:S01]  /*0a50*/  BAR.SYNC.DEFER_BLOCKING 0x0 ;  /* 0x0000000000007b1d */ /* 0x000fe20000010000 */
[----:B------:R-:W-:Y:S01]  /*0a60*/  UIADD3 UR5, UPT, UPT, UR5, 0x1, URZ ;  /* 0x0000000105057890 */ /* 0x000fe2000fffe0ff */
[----:B------:R-:W-:-:S03]  /*0a70*/  SHF.L.U32 R4, R4, 0x1, RZ ;  /* 0x0000000104047819 */ /* 0x000fc600000006ff */
[----:B------:R-:W-:Y:S01]  /*0a80*/  UISETP.NE.AND UP0, UPT, UR5, URZ, UPT ;  /* 0x000000ff0500728c */ /* 0x000fe2000bf05270 */
[----:B------:R1:W-:Y:S04]  /*0a90*/  STS [R7+0x4], R0 ;  /* 0x0000040007007388 */ /* 0x0003e80000000800 */
[----:B------:R1:W-:Y:S04]  /*0aa0*/  STS [R9+0x8], R14 ;  /* 0x0000080e09007388 */ /* 0x0003e80000000800 */
[----:B------:R1:W-:Y:S04]  /*0ab0*/  STS [R15], R18 ;  /* 0x000000120f007388 */ /* 0x0003e80000000800 */
[----:B------:R1:W-:Y:S01]  /*0ac0*/  STS [R13+0x8], R16 ;  /* 0x000008100d007388 */ /* 0x0003e20000000800 */
[----:B------:R-:W-:Y:S06]  /*0ad0*/  BAR.SYNC.DEFER_BLOCKING 0x0 ;  /* 0x0000000000007b1d */ /* 0x000fec0000010000 */
[----:B------:R-:W-:Y:S05]  /*0ae0*/  BRA.U UP0, `(.L_x_63) ;  /* 0xfffffff500f07547 */ /* 0x000fea000b83ffff */
.L_x_50:
[----:B------:R-:W2:Y:S01]  /*0af0*/  LDC R11, c[0x0][0x3a8] ;  /* 0x0000ea00ff0b7b82 */ /* 0x000ea20000000800 */
[----:B------:R-:W-:Y:S01]  /*0b00*/  ISETP.GE.U32.AND P0, PT, R17, R4, PT ;  /* 0x000000041100720c */ /* 0x000fe20003f06070 */
[----:B------:R-:W-:Y:S01]  /*0b10*/  BSSY.RECONVERGENT B0, `(.L_x_64) ;  /* 0x0000035000007945 */ /* 0x000fe20003800200 */
[----:B--2---:R-:W-:-:S11]  /*0b20*/  IMAD R11, R11, 0x4, R6 ;  /* 0x000000040b0b7824 */ /* 0x004fd600078e0206 */
[----:B------:R-:W-:Y:S05]  /*0b30*/  @P0 BRA `(.L_x_65) ;  /* 0x0000000000c80947 */ /* 0x000fea0003800000 */
[C---:B01----:R-:W-:Y:S01]  /*0b40*/  LEA R15, R4.reuse, R15, 0x2 ;  /* 0x0000000f040f7211 */ /* 0x043fe200078e10ff */
[C---:B------:R-:W-:Y:S01]  /*0b50*/  IMAD R2, R4.reuse, 0x4, R7 ;  /* 0x0000000404027824 */ /* 0x040fe200078e0207 */
[----:B------:R-:W-:Y:S01]  /*0b60*/  LDS R13, [R13+0x8] ;  /* 0x000008000d0d7984 */ /* 0x000fe20000000800 */
[----:B------:R-:W-:Y:S01]  /*0b70*/  LEA R6, R4, R9, 0x2 ;  /* 0x0000000904067211 */ /* 0x000fe200078e10ff */
[----:B------:R-:W-:Y:S02]  /*0b80*/  BSSY.RECONVERGENT B1, `(.L_x_66) ;  /* 0x0000016000017945 */ /* 0x000fe40003800200 */
        /* <DEDUP_REMOVED lines=21> */
.L_x_67:
[----:B------:R-:W-:Y:S05]  /*0ce0*/  BSYNC.RECONVERGENT B1 ;  /* 0x0000000000017941 */ /* 0x000fea0003800200 */
.L_x_66:
[----:B------:R-:W-:Y:S01]  /*0cf0*/  STS [R11+0x8], R2 ;  /* 0x000008020b007388 */ /* 0x000fe20000000800 */
[----:B------:R-:W0:Y:S01]  /*0d00*/  MUFU.RCP R10, R17 ;  /* 0x00000011000a7308 */ /* 0x000e220000001000 */
[----:B------:R-:W-:Y:S02]  /*0d10*/  BSSY.RECONVERGENT B1, `(.L_x_68) ;  /* 0x0000012000017945 */ /* 0x000fe40003800200 */
[----:B------:R-:W-:Y:S04]  /*0d20*/  LDS R9, [R9+0x8] ;  /* 0x0000080009097984 */ /* 0x000fe80000000800 */
[----:B------:R-:W1:Y:S04]  /*0d30*/  LDS R0, [R15] ;  /* 0x000000000f007984 */ /* 0x000e680000000800 */
[----:B------:R-:W-:Y:S04]  /*0d40*/  LDS R6, [R6+0x8] ;  /* 0x0000080006067984 */ /* 0x000fe80000000800 */
[----:B------:R-:W2:Y:S01]  /*0d50*/  LDS R7, [R7+0x4] ;  /* 0x0000040007077984 */ /* 0x000ea20000000800 */
[----:B0-----:R-:W-:Y:S01]  /*0d60*/  FFMA R13, -R17, R10, 1 ;  /* 0x3f800000110d7423 */ /* 0x001fe2000000010a */
[----:B-1----:R-:W-:-:S03]  /*0d70*/  FMUL R3, R9, R0 ;  /* 0x0000000009037220 */ /* 0x002fc60000400000 */
[----:B------:R-:W-:Y:S01]  /*0d80*/  FFMA R0, R10, R13, R10 ;  /* 0x0000000d0a007223 */ /* 0x000fe2000000000a */
[----:B--2---:R-:W-:-:S04]  /*0d90*/  FFMA R8, R6, R7, -R3 ;  /* 0x0000000706087223 */ /* 0x004fc80000000803 */
[----:B------:R-:W0:Y:S01]  /*0da0*/  FCHK P0, R8, R17 ;  /* 0x0000001108007302 */ /* 0x000e220000000000 */
[----:B------:R-:W-:-:S04]  /*0db0*/  FFMA R2, R0, R8, RZ ;  /* 0x0000000800027223 */ /* 0x000fc800000000ff */
[----:B------:R-:W-:-:S04]  /*0dc0*/  FFMA R3, -R17, R2, R8 ;  /* 0x0000000211037223 */ /* 0x000fc80000000108 */
[----:B------:R-:W-:Y:S01]  /*0dd0*/  FFMA R0, R0, R3, R2 ;  /* 0x0000000300007223 */ /* 0x000fe20000000002 */
[----:B0-----:R-:W-:Y:S06]  /*0de0*/  @!P0 BRA `(.L_x_69) ;  /* 0x0000000000108947 */ /* 0x001fec0003800000 */
[----:B------:R-:W-:Y:S01]  /*0df0*/  IMAD.MOV.U32 R0, RZ, RZ, R8 ;  /* 0x000000ffff007224 */ /* 0x000fe200078e0008 */
[----:B------:R-:W-:Y:S02]  /*0e00*/  MOV R3, R17 ;  /* 0x0000001100037202 */ /* 0x000fe40000000f00 */
[----:B------:R-:W-:-:S07]  /*0e10*/  MOV R16, 0xe30 ;  /* 0x00000e3000107802 */ /* 0x000fce0000000f00 */
[----:B------:R-:W-:Y:S05]  /*0e20*/  CALL.REL.NOINC `($__internal_1_$__cuda_sm3x_div_rn_noftz_f32_slowpath) ;  /* 0x0000000000287944 */ /* 0x000fea0003c00000 */
.L_x_69:
[----:B------:R-:W-:Y:S05]  /*0e30*/  BSYNC.RECONVERGENT B1 ;  /* 0x0000000000017941 */ /* 0x000fea0003800200 */
.L_x_68:
[----:B------:R-:W-:-:S05]  /*0e40*/  LEA R3, R4, R11, 0x2 ;  /* 0x0000000b04037211 */ /* 0x000fca00078e10ff */
[----:B------:R2:W-:Y:S02]  /*0e50*/  STS [R3+0x8], R0 ;  /* 0x0000080003007388 */ /* 0x0005e40000000800 */
.L_x_65:
[----:B------:R-:W-:Y:S05]  /*0e60*/  BSYNC.RECONVERGENT B0 ;  /* 0x0000000000007941 */ /* 0x000fea0003800200 */
.L_x_64:
[----:B------:R-:W-:Y:S08]  /*0e70*/  BAR.SYNC.DEFER_BLOCKING 0x0 ;  /* 0x0000000000007b1d */ /* 0x000ff00000010000 */
[----:B0-2---:R-:W0:Y:S01]  /*0e80*/  LDC.64 R2, c[0x0][0x3a0] ;  /* 0x0000e800ff027b82 */ /* 0x005e220000000a00 */
[----:B------:R-:W2:Y:S01]  /*0e90*/  LDS R11, [R11+0x8] ;  /* 0x000008000b0b7984 */ /* 0x000ea20000000800 */
[----:B0-----:R-:W-:-:S05]  /*0ea0*/  IMAD.WIDE R2, R5, 0x4, R2 ;  /* 0x0000000405027825 */ /* 0x001fca00078e0202 */
[----:B--2---:R-:W-:Y:S01]  /*0eb0*/  STG.E desc[UR6][R2.64], R11 ;  /* 0x0000000b02007986 */ /* 0x004fe2000c101906 */
[----:B------:R-:W-:Y:S05]  /*0ec0*/  EXIT ;  /* 0x000000000000794d */ /* 0x000fea0003800000 */
        .weak           $__internal_1_$__cuda_sm3x_div_rn_noftz_f32_slowpath
        .type           $__internal_1_$__cuda_sm3x_div_rn_noftz_f32_slowpath,@function
        .size           $__internal_1_$__cuda_sm3x_div_rn_noftz_f32_slowpath,(.L_x_83 - $__internal_1_$__cuda_sm3x_div_rn_noftz_f32_slowpath)
$__internal_1_$__cuda_sm3x_div_rn_noftz_f32_slowpath:
[----:B------:R-:W-:Y:S01]  /*0ed0*/  SHF.R.U32.HI R2, RZ, 0x17, R3 ;  /* 0x00000017ff027819 */ /* 0x000fe20000011603 */
[----:B------:R-:W-:Y:S01]  /*0ee0*/  BSSY.RECONVERGENT B2, `(.L_x_70) ;  /* 0x0000062000027945 */ /* 0x000fe20003800200 */
[----:B------:R-:W-:Y:S02]  /*0ef0*/  SHF.R.U32.HI R21, RZ, 0x17, R0 ;  /* 0x00000017ff157819 */ /* 0x000fe40000011600 */
[----:B------:R-:W-:Y:S02]  /*0f00*/  LOP3.LUT R2, R2, 0xff, RZ, 0xc0, !PT ;  /* 0x000000ff02027812 */ /* 0x000fe400078ec0ff */
[----:B------:R-:W-:-:S03]  /*0f10*/  LOP3.LUT R21, R21, 0xff, RZ, 0xc0, !PT ;  /* 0x000000ff15157812 */ /* 0x000fc600078ec0ff */
[----:B------:R-:W-:Y:S01]  /*0f20*/  VIADD R22, R2, 0xffffffff ;  /* 0xffffffff02167836 */ /* 0x000fe20000000000 */
[----:B------:R-:W-:-:S04]  /*0f30*/  IADD3 R20, PT, PT, R21, -0x1, RZ ;  /* 0xffffffff15147810 */ /* 0x000fc80007ffe0ff */
        /* <DEDUP_REMOVED lines=10> */
[C---:B------:R-:W-:Y:S02]  /*0fe0*/  FSETP.NEU.FTZ.AND P2, PT, |R0|.reuse, +INF , PT ;  /* 0x7f8000000000780b */ /* 0x040fe40003f5d200 */
        /* <DEDUP_REMOVED lines=11> */
[----:B------:R-:W-:Y:S01]  /*10a0*/  @P0 IMAD.MOV.U32 R18, RZ, RZ, RZ ;  /* 0x000000ffff120224 */ /* 0x000fe200078e00ff */
[----:B------:R-:W-:Y:S01]  /*10b0*/  @!P0 MOV R18, 0xffffffc0 ;  /* 0xffffffc000128802 */ /* 0x000fe20000000f00 */
[----:B------:R-:W-:Y:S01]  /*10c0*/  @!P0 FFMA R0, R0, 1.84467440737095516160e+19, RZ ;  /* 0x5f80000000008823 */ /* 0x000fe200000000ff */
[----:B------:R-:W-:Y:S02]  /*10d0*/  @!P1 FFMA R3, R3, 1.84467440737095516160e+19, RZ ;  /* 0x5f80000003039823 */ /* 0x000fe400000000ff */
[----:B------:R-:W-:-:S07]  /*10e0*/  @!P1 IADD3 R18, PT, PT, R18, 0x40, RZ ;  /* 0x0000004012129810 */ /* 0x000fce0007ffe0ff */
.L_x_71:
[----:B------:R-:W-:Y:S01]  /*10f0*/  LEA R20, R2, 0xc0800000, 0x17 ;  /* 0xc080000002147811 */ /* 0x000fe200078eb8ff */
[----:B------:R-:W-:Y:S01]  /*1100*/  BSSY.RECONVERGENT B3, `(.L_x_76) ;  /* 0x0000036000037945 */ /* 0x000fe20003800200 */
[----:B------:R-:W-:-:S03]  /*1110*/  IADD3 R21, PT, PT, R21, -0x7f, RZ ;  /* 0xffffff8115157810 */ /* 0x000fc60007ffe0ff */
[----:B------:R-:W-:Y:S02]  /*1120*/  IMAD.IADD R22, R3, 0x1, -R20 ;  /* 0x0000000103167824 */ /* 0x000fe400078e0a14 */
[C---:B------:R-:W-:Y:S01]  /*1130*/  IMAD R0, R21.reuse, -0x800000, R0 ;  /* 0xff80000015007824 */ /* 0x040fe200078e0200 */
[----:B------:R-:W-:Y:S01]  /*1140*/  IADD3 R21, PT, PT, R21, 0x7f, -R2 ;  /* 0x0000007f15157810 */ /* 0x000fe20007ffe802 */
[----:B------:R-:W0:Y:S01]  /*1150*/  MUFU.RCP R20, R22 ;  /* 0x0000001600147308 */ /* 0x000e220000001000 */
[----:B------:R-:W-:Y:S02]  /*1160*/  FADD.FTZ R3, -R22, -RZ ;  /* 0x800000ff16037221 */ /* 0x000fe40000010100 */
[----:B------:R-:W-:Y:S02]  /*1170*/  IADD3 R21, PT, PT, R21, R18, RZ ;  /* 0x0000001215157210 */ /* 0x000fe40007ffe0ff */
[----:B0-----:R-:W-:-:S04]  /*1180*/  FFMA R23, R20, R3, 1 ;  /* 0x3f80000014177423 */ /* 0x001fc80000000003 */
[----:B------:R-:W-:-:S04]  /*1190*/  FFMA R20, R20, R23, R20 ;  /* 0x0000001714147223 */ /* 0x000fc80000000014 */
[----:B------:R-:W-:-:S04]  /*11a0*/  FFMA R23, R0, R20, RZ ;  /* 0x0000001400177223 */ /* 0x000fc800000000ff */
[----:B------:R-:W-:-:S04]  /*11b0*/  FFMA R24, R3, R23, R0 ;  /* 0x0000001703187223 */ /* 0x000fc80000000000 */
[----:B------:R-:W-:-:S04]  /*11c0*/  FFMA R23, R20, R24, R23 ;  /* 0x0000001814177223 */ /* 0x000fc80000000017 */
[----:B------:R-:W-:-:S04]  /*11d0*/  FFMA R0, R3, R23, R0 ;  /* 0x0000001703007223 */ /* 0x000fc80000000000 */
[----:B------:R-:W-:-:S05]  /*11e0*/  FFMA R3, R20, R0, R23 ;  /* 0x0000000014037223 */ /* 0x000fca0000000017 */
[----:B------:R-:W-:-:S04]  /*11f0*/  SHF.R.U32.HI R2, RZ, 0x17, R3 ;  /* 0x00000017ff027819 */ /* 0x000fc80000011603 */
[----:B------:R-:W-:-:S05]  /*1200*/  LOP3.LUT R2, R2, 0xff, RZ, 0xc0, !PT ;  /* 0x000000ff02027812 */ /* 0x000fca00078ec0ff */
[----:B------:R-:W-:-:S05]  /*1210*/  IMAD.IADD R2, R2, 0x1, R21 ;  /* 0x0000000102027824 */ /* 0x000fca00078e0215 */
        /* <DEDUP_REMOVED lines=10> */
[-CC-:B------:R-:W-:Y:S01]  /*12c0*/  FFMA.RZ R18, R20, R0.reuse, R23.reuse ;  /* 0x0000000014127223 */ /* 0x180fe2000000c017 */
[C---:B------:R-:W-:Y:S02]  /*12d0*/  ISETP.NE.AND P2, PT, R2.reuse, RZ, PT ;  /* 0x000000ff0200720c */ /* 0x040fe40003f45270 */
[----:B------:R-:W-:Y:S02]  /*12e0*/  ISETP.NE.AND P1, PT, R2, RZ, PT ;  /* 0x000000ff0200720c */ /* 0x000fe40003f25270 */
[----:B------:R-:W-:Y:S01]  /*12f0*/  LOP3.LUT R21, R18, 0x7fffff, RZ, 0xc0, !PT ;  /* 0x007fffff12157812 */ /* 0x000fe200078ec0ff */
[CCC-:B------:R-:W-:Y:S01]  /*1300*/  FFMA.RP R18, R20.reuse, R0.reuse, R23.reuse ;  /* 0x0000000014127223 */ /* 0x1c0fe20000008017 */
[----:B------:R-:W-:Y:S01]  /*1310*/  FFMA.RM R23, R20, R0, R23 ;  /* 0x0000000014177223 */ /* 0x000fe20000004017 */
[----:B------:R-:W-:Y:S01]  /*1320*/  IADD3 R0, PT, PT, R2, 0x20, RZ ;  /* 0x0000002002007810 */ /* 0x000fe20007ffe0ff */
[----:B------:R-:W-:Y:S01]  /*1330*/  IMAD.MOV R2, RZ, RZ, -R2 ;  /* 0x000000ffff027224 */ /* 0x000fe200078e0a02 */
[----:B------:R-:W-:-:S02]  /*1340*/  LOP3.LUT R21, R21, 0x800000, RZ, 0xfc, !PT ;  /* 0x0080000015157812 */ /* 0x000fc400078efcff */
[----:B------:R-:W-:Y:S02]  /*1350*/  FSETP.NEU.FTZ.AND P0, PT, R18, R23, PT ;  /* 0x000000171200720b */ /* 0x000fe40003f1d000 */
[----:B------:R-:W-:Y:S02]  /*1360*/  SHF.L.U32 R0, R21, R0, RZ ;  /* 0x0000000015007219 */ /* 0x000fe400000006ff */
[----:B------:R-:W-:Y:S02]  /*1370*/  SEL R2, R2, RZ, P2 ;  /* 0x000000ff02027207 */ /* 0x000fe40001000000 */
[----:B------:R-:W-:Y:S02]  /*1380*/  ISETP.NE.AND P1, PT, R0, RZ, P1 ;  /* 0x000000ff0000720c */ /* 0x000fe40000f25270 */
[----:B------:R-:W-:Y:S02]  /*1390*/  SHF.R.U32.HI R2, RZ, R2, R21 ;  /* 0x00000002ff027219 */ /* 0x000fe40000011615 */
[----:B------:R-:W-:-:S02]  /*13a0*/  PLOP3.LUT P0, PT, P0, P1, PT, 0xf8, 0x8f ;  /* 0x00000000008f781c */ /* 0x000fc40000703f70 */
[----:B------:R-:W-:Y:S02]  /*13b0*/  SHF.R.U32.HI R21, RZ, 0x1, R2 ;  /* 0x00000001ff157819 */ /* 0x000fe40000011602 */
[----:B------:R-:W-:-:S04]  /*13c0*/  SEL R0, RZ, 0x1, !P0 ;  /* 0x00000001ff007807 */ /* 0x000fc80004000000 */
[----:B------:R-:W-:-:S04]  /*13d0*/  LOP3.LUT R23, R0, 0x1, R21, 0xf8, !PT ;  /* 0x0000000100177812 */ /* 0x000fc800078ef815 */
[----:B------:R-:W-:-:S04]  /*13e0*/  LOP3.LUT R2, R23, R2, RZ, 0xc0, !PT ;  /* 0x0000000217027212 */ /* 0x000fc800078ec0ff */
[----:B------:R-:W-:-:S04]  /*13f0*/  IADD3 R2, PT, PT, R21, R2, RZ ;  /* 0x0000000215027210 */ /* 0x000fc80007ffe0ff */
[----:B------:R-:W-:Y:S01]  /*1400*/  LOP3.LUT R3, R2, R3, RZ, 0xfc, !PT ;  /* 0x0000000302037212 */ /* 0x000fe200078efcff */
[----:B------:R-:W-:Y:S06]  /*1410*/  BRA `(.L_x_79) ;  /* 0x0000000000107947 */ /* 0x000fec0003800000 */
.L_x_78:
[----:B------:R-:W-:-:S04]  /*1420*/  LOP3.LUT R3, R3, 0x80000000, RZ, 0xc0, !PT ;  /* 0x8000000003037812 */ /* 0x000fc800078ec0ff */
[----:B------:R-:W-:Y:S01]  /*1430*/  LOP3.LUT R3, R3, 0x7f800000, RZ, 0xfc, !PT ;  /* 0x7f80000003037812 */ /* 0x000fe200078efcff */
[----:B------:R-:W-:Y:S06]  /*1440*/  BRA `(.L_x_79) ;  /* 0x0000000000047947 */ /* 0x000fec0003800000 */
.L_x_77:
[----:B------:R-:W-:-:S07]  /*1450*/  LEA R3, R21, R3, 0x17 ;  /* 0x0000000315037211 */ /* 0x000fce00078eb8ff */
.L_x_79:
[----:B------:R-:W-:Y:S05]  /*1460*/  BSYNC.RECONVERGENT B3 ;  /* 0x0000000000037941 */ /* 0x000fea0003800200 */
.L_x_76:
[----:B------:R-:W-:Y:S05]  /*1470*/  BRA `(.L_x_80) ;  /* 0x0000000000207947 */ /* 0x000fea0003800000 */
.L_x_75:
[----:B------:R-:W-:-:S04]  /*1480*/  LOP3.LUT R3, R3, 0x80000000, R0, 0x48, !PT ;  /* 0x8000000003037812 */ /* 0x000fc800078e4800 */
[----:B------:R-:W-:Y:S01]  /*1490*/  LOP3.LUT R3, R3, 0x7f800000, RZ, 0xfc, !PT ;  /* 0x7f80000003037812 */ /* 0x000fe200078efcff */
[----:B------:R-:W-:Y:S06]  /*14a0*/  BRA `(.L_x_80) ;  /* 0x0000000000147947 */ /* 0x000fec0003800000 */
.L_x_74:
[----:B------:R-:W-:Y:S01]  /*14b0*/  LOP3.LUT R3, R3, 0x80000000, R0, 0x48, !PT ;  /* 0x8000000003037812 */ /* 0x000fe200078e4800 */
[----:B------:R-:W-:Y:S06]  /*14c0*/  BRA `(.L_x_80) ;  /* 0x00000000000c7947 */ /* 0x000fec0003800000 */
.L_x_73:
[----:B------:R-:W0:Y:S01]  /*14d0*/  MUFU.RSQ R3, -QNAN ;  /* 0xffc0000000037908 */ /* 0x000e220000001400 */
[----:B------:R-:W-:Y:S05]  /*14e0*/  BRA `(.L_x_80) ;  /* 0x0000000000047947 */ /* 0x000fea0003800000 */
.L_x_72:
[----:B------:R-:W-:-:S07]  /*14f0*/  FADD.FTZ R3, R0, R3 ;  /* 0x0000000300037221 */ /* 0x000fce0000010000 */
.L_x_80:
[----:B------:R-:W-:Y:S05]  /*1500*/  BSYNC.RECONVERGENT B2 ;  /* 0x0000000000027941 */ /* 0x000fea0003800200 */
.L_x_70:
[----:B0-----:R-:W-:Y:S02]  /*1510*/  IMAD.MOV.U32 R0, RZ, RZ, R3 ;  /* 0x000000ffff007224 */ /* 0x001fe400078e0003 */
[----:B------:R-:W-:Y:S01]  /*1520*/  HFMA2 R3, -RZ, RZ, 0, 0 ;  /* 0x00000000ff037431 */ /* 0x000fe200000001ff */
[----:B------:R-:W-:-:S04]  /*1530*/  MOV R2, R16 ;  /* 0x0000001000027202 */ /* 0x000fc80000000f00 */
[----:B------:R-:W-:Y:S05]  /*1540*/  RET.REL.NODEC R2 `(_Z24pcr_small_systems_kernelPKfS0_S0_S0_Pfiii) ;  /* 0xffffffe802ac7950 */ /* 0x000fea0003c3ffff */
.L_x_81:
        /* <DEDUP_REMOVED lines=11> */
.L_x_83:


//--------------------- .nv.shared._Z22pcr_branch_free_kernelPKfS0_S0_S0_Pfiii --------------------------
	.section	.nv.shared._Z22pcr_branch_free_kernelPKfS0_S0_S0_Pfiii,"aw",@nobits
	.sectionflags	@""
	.align	16
	.zero		1024


//--------------------- .nv.shared.reserved.0     --------------------------
	.section	.nv.shared.reserved.0,"aw",@nobits
	.weak		__nv_reservedSMEM_offset_0_alias
	.size		__nv_reservedSMEM_offset_0_alias, 0, 64
	.other		__nv_reservedSMEM_offset_0_alias,@"STO_CUDA_RESERVED_SHARED STV_DEFAULT"
__nv_reservedSMEM_offset_0_alias:
	.zero		0
	.zero		64


//--------------------- .nv.shared._Z24pcr_small_systems_kernelPKfS0_S0_S0_Pfiii --------------------------
	.section	.nv.shared._Z24pcr_small_systems_kernelPKfS0_S0_S0_Pfiii,"aw",@nobits
	.sectionflags	@""
	.align	16
	.zero		1024


//--------------------- .nv.constant0._Z22pcr_branch_free_kernelPKfS0_S0_S0_Pfiii --------------------------
	.section	.nv.constant0._Z22pcr_branch_free_kernelPKfS0_S0_S0_Pfiii,"a",@progbits
	.sectionflags	@""
	.align	4
.nv.constant0._Z22pcr_branch_free_kernelPKfS0_S0_S0_Pfiii:
	.zero		948


//--------------------- .nv.constant0._Z24pcr_small_systems_kernelPKfS0_S0_S0_Pfiii --------------------------
	.section	.nv.constant0._Z24pcr_small_systems_kernelPKfS0_S0_S0_Pfiii,"a",@progbits
	.sectionflags	@""
	.align	4
.nv.constant0._Z24pcr_small_systems_kernelPKfS0_S0_S0_Pfiii:
	.zero		948


//--------------------- SYMBOLS --------------------------

	.type		.nv.reservedSmem.offset0,@object
	.size		.nv.reservedSmem.offset0,0x4
	.type		.nv.reservedSmem.cap,@object
	.size		.nv.reservedSmem.cap,0x4
